//
// Generated by NVIDIA NVVM Compiler
//
// Compiler Build ID: CL-36424714
// Cuda compilation tools, release 13.0, V13.0.88
// Based on NVVM 20.0.0
//

.version 9.0
.target sm_100
.address_size 64

	// .globl	_Z27InitializeSupercooledSpherePdS_S_S_
.func  (.param .align 16 .b8 func_retval0[16]) __internal_trig_reduction_slowpathd
(
	.param .b64 __internal_trig_reduction_slowpathd_param_0
)
;
.func  (.param .b64 func_retval0) __internal_accurate_pow
(
	.param .b64 __internal_accurate_pow_param_0
)
;
.global .align 4 .b8 precalc_xorwow_matrix[102400];
.global .align 4 .b8 precalc_xorwow_offset_matrix[102400];
.global .align 4 .b8 mrg32k3aM1[2304];
.global .align 4 .b8 mrg32k3aM2[2304];
.global .align 4 .b8 mrg32k3aM1SubSeq[2016];
.global .align 4 .b8 mrg32k3aM2SubSeq[2016];
.global .align 4 .b8 mrg32k3aM1Seq[2304];
.global .align 4 .b8 mrg32k3aM2Seq[2304];
.const .align 8 .b8 __cr_lgamma_table[72];
.const .align 4 .u32 devMx = 130;
.const .align 4 .u32 devMy = 130;
.const .align 4 .u32 devMz = 130;
.const .align 8 .f64 dx = 0d3F50624DD2F1A9FC;
.const .align 8 .f64 dy = 0d3F50624DD2F1A9FC;
.const .align 8 .f64 dz = 0d3F50624DD2F1A9FC;
.const .align 8 .f64 dt = 0d3F50624DD2F1A9FC;
.const .align 8 .f64 mu = 0d3EE4F8B588E368F1;
.const .align 8 .f64 sigma0 = 0d3FE199999999999A;
.const .align 8 .f64 dS = 0d4026F2E48E8A71DE;
.const .align 8 .f64 eta = 0d3F847AE147AE147B;
.const .align 8 .f64 alpha0 = 0d3F027476CA61B882;
.const .align 8 .f64 alpha1 = 0d3F11D3671AC14C66;
.const .align 8 .f64 kappa = 0d4056C3AADF9CB093;
.const .align 8 .f64 Tm = 0d408D2BC28F5C28F6;
.const .align 8 .f64 Ts = 0d408D280000000000;
.const .align 8 .f64 ampl = 0d3F847AE147AE147B;
.const .align 4 .u32 seed = 123;
.const .align 4 .u32 iRadius = 10;
.const .align 8 .f64 PhiPrecision = 0d3E112E0BE826D695;
.global .align 8 .b8 __cudart_i2opi_d[144] = {8, 93, 141, 31, 177, 95, 251, 107, 234, 146, 82, 138, 247, 57, 7, 61, 123, 241, 229, 235, 199, 186, 39, 117, 45, 234, 95, 158, 102, 63, 70, 79, 183, 9, 203, 39, 207, 126, 54, 109, 31, 109, 10, 90, 139, 17, 47, 239, 15, 152, 5, 222, 255, 151, 248, 31, 59, 40, 249, 189, 139, 95, 132, 156, 244, 57, 83, 131, 57, 214, 145, 57, 65, 126, 95, 180, 38, 112, 156, 233, 132, 68, 187, 46, 245, 53, 130, 232, 62, 167, 41, 177, 28, 235, 29, 254, 28, 146, 209, 9, 234, 46, 73, 6, 224, 210, 77, 66, 58, 110, 36, 183, 97, 197, 187, 222, 171, 99, 81, 254, 65, 144, 67, 60, 153, 149, 98, 219, 192, 221, 52, 245, 209, 87, 39, 252, 41, 21, 68, 78, 110, 131, 249, 162};
.global .align 16 .b8 __cudart_sin_cos_coeffs[128] = {70, 210, 176, 44, 241, 229, 90, 190, 146, 227, 172, 105, 227, 29, 199, 62, 161, 98, 219, 25, 160, 1, 42, 191, 24, 8, 17, 17, 17, 17, 129, 63, 84, 85, 85, 85, 85, 85, 197, 191, 0, 0, 0, 0, 0, 0, 0, 0, 0, 0, 0, 0, 0, 0, 0, 0, 100, 129, 253, 32, 131, 255, 168, 189, 40, 133, 239, 193, 167, 238, 33, 62, 217, 230, 6, 142, 79, 126, 146, 190, 233, 188, 221, 25, 160, 1, 250, 62, 71, 93, 193, 22, 108, 193, 86, 191, 81, 85, 85, 85, 85, 85, 165, 63, 0, 0, 0, 0, 0, 0, 224, 191, 0, 0, 0, 0, 0, 0, 240, 63};

.visible .entry _Z27InitializeSupercooledSpherePdS_S_S_(
	.param .u64 .ptr .align 1 _Z27InitializeSupercooledSpherePdS_S_S__param_0,
	.param .u64 .ptr .align 1 _Z27InitializeSupercooledSpherePdS_S_S__param_1,
	.param .u64 .ptr .align 1 _Z27InitializeSupercooledSpherePdS_S_S__param_2,
	.param .u64 .ptr .align 1 _Z27InitializeSupercooledSpherePdS_S_S__param_3
)
{
	.reg .pred 	%p<146>;
	.reg .b32 	%r<305>;
	.reg .b32 	%f<13>;
	.reg .b64 	%rd<56>;
	.reg .b64 	%fd<576>;

	ld.param.u64 	%rd5, [_Z27InitializeSupercooledSpherePdS_S_S__param_0];
	ld.param.u64 	%rd6, [_Z27InitializeSupercooledSpherePdS_S_S__param_2];
	cvta.to.global.u64 	%rd1, %rd6;
	cvta.to.global.u64 	%rd2, %rd5;
	mov.u32 	%r62, %ctaid.x;
	mov.u32 	%r63, %ntid.x;
	mov.u32 	%r64, %tid.x;
	mad.lo.s32 	%r65, %r62, %r63, %r64;
	add.s32 	%r66, %r65, 1;
	mov.u32 	%r67, %ctaid.y;
	mov.u32 	%r68, %ntid.y;
	mov.u32 	%r69, %tid.y;
	mad.lo.s32 	%r1, %r67, %r68, %r69;
	mov.u32 	%r70, %ctaid.z;
	mov.u32 	%r71, %ntid.z;
	mov.u32 	%r72, %tid.z;
	mad.lo.s32 	%r2, %r70, %r71, %r72;
	ld.const.u32 	%r73, [devMy];
	mad.lo.s32 	%r74, %r73, %r2, %r73;
	add.s32 	%r75, %r1, %r74;
	ld.const.u32 	%r76, [devMx];
	mad.lo.s32 	%r77, %r76, %r75, %r76;
	add.s32 	%r3, %r77, %r66;
	cvt.rn.f64.s32 	%fd151, %r66;
	add.f64 	%fd152, %fd151, 0dC050000000000000;
	ld.const.f64 	%fd1, [dx];
	mul.f64 	%fd2, %fd152, %fd1;
	{
	.reg .b32 %temp; 
	mov.b64 	{%temp, %r4}, %fd2;
	}
	mov.f64 	%fd153, 0d4000000000000000;
	{
	.reg .b32 %temp; 
	mov.b64 	{%temp, %r78}, %fd153;
	}
	and.b32  	%r6, %r78, 2146435072;
	setp.eq.s32 	%p1, %r6, 1062207488;
	abs.f64 	%fd3, %fd2;
	{ // callseq 0, 0
	.param .b64 param0;
	st.param.f64 	[param0], %fd3;
	.param .b64 retval0;
	call.uni (retval0), 
	__internal_accurate_pow, 
	(
	param0
	);
	ld.param.f64 	%fd154, [retval0];
	} // callseq 0
	setp.lt.s32 	%p2, %r4, 0;
	neg.f64 	%fd156, %fd154;
	selp.f64 	%fd157, %fd156, %fd154, %p1;
	selp.f64 	%fd543, %fd157, %fd154, %p2;
	setp.neu.f64 	%p3, %fd2, 0d0000000000000000;
	@%p3 bra 	$L__BB0_2;
	setp.eq.s32 	%p4, %r6, 1062207488;
	selp.b32 	%r79, %r4, 0, %p4;
	setp.lt.s32 	%p5, %r78, 0;
	or.b32  	%r80, %r79, 2146435072;
	selp.b32 	%r81, %r80, %r79, %p5;
	mov.b32 	%r82, 0;
	mov.b64 	%fd543, {%r82, %r81};
$L__BB0_2:
	add.f64 	%fd158, %fd2, 0d4000000000000000;
	{
	.reg .b32 %temp; 
	mov.b64 	{%temp, %r83}, %fd158;
	}
	and.b32  	%r84, %r83, 2146435072;
	setp.ne.s32 	%p6, %r84, 2146435072;
	@%p6 bra 	$L__BB0_7;
	setp.num.f64 	%p7, %fd2, %fd2;
	@%p7 bra 	$L__BB0_5;
	mov.f64 	%fd159, 0d4000000000000000;
	add.rn.f64 	%fd543, %fd2, %fd159;
	bra.uni 	$L__BB0_7;
$L__BB0_5:
	setp.neu.f64 	%p8, %fd3, 0d7FF0000000000000;
	@%p8 bra 	$L__BB0_7;
	setp.lt.s32 	%p9, %r4, 0;
	setp.eq.s32 	%p10, %r6, 1062207488;
	setp.lt.s32 	%p11, %r78, 0;
	selp.b32 	%r86, 0, 2146435072, %p11;
	and.b32  	%r87, %r78, 2147483647;
	setp.ne.s32 	%p12, %r87, 1071644672;
	or.b32  	%r88, %r86, -2147483648;
	selp.b32 	%r89, %r88, %r86, %p12;
	selp.b32 	%r90, %r89, %r86, %p10;
	selp.b32 	%r91, %r90, %r86, %p9;
	mov.b32 	%r92, 0;
	mov.b64 	%fd543, {%r92, %r91};
$L__BB0_7:
	setp.eq.s32 	%p13, %r6, 1062207488;
	setp.eq.f64 	%p14, %fd2, 0d3FF0000000000000;
	selp.f64 	%fd10, 0d3FF0000000000000, %fd543, %p14;
	add.s32 	%r94, %r1, -63;
	cvt.rn.f64.s32 	%fd160, %r94;
	ld.const.f64 	%fd161, [dy];
	mul.f64 	%fd11, %fd161, %fd160;
	{
	.reg .b32 %temp; 
	mov.b64 	{%temp, %r7}, %fd11;
	}
	abs.f64 	%fd12, %fd11;
	{ // callseq 1, 0
	.param .b64 param0;
	st.param.f64 	[param0], %fd12;
	.param .b64 retval0;
	call.uni (retval0), 
	__internal_accurate_pow, 
	(
	param0
	);
	ld.param.f64 	%fd162, [retval0];
	} // callseq 1
	setp.lt.s32 	%p15, %r7, 0;
	neg.f64 	%fd164, %fd162;
	selp.f64 	%fd165, %fd164, %fd162, %p13;
	selp.f64 	%fd545, %fd165, %fd162, %p15;
	setp.neu.f64 	%p16, %fd11, 0d0000000000000000;
	@%p16 bra 	$L__BB0_9;
	setp.eq.s32 	%p17, %r6, 1062207488;
	selp.b32 	%r95, %r7, 0, %p17;
	setp.lt.s32 	%p18, %r78, 0;
	or.b32  	%r96, %r95, 2146435072;
	selp.b32 	%r97, %r96, %r95, %p18;
	mov.b32 	%r98, 0;
	mov.b64 	%fd545, {%r98, %r97};
$L__BB0_9:
	add.f64 	%fd166, %fd11, 0d4000000000000000;
	{
	.reg .b32 %temp; 
	mov.b64 	{%temp, %r99}, %fd166;
	}
	and.b32  	%r100, %r99, 2146435072;
	setp.ne.s32 	%p19, %r100, 2146435072;
	@%p19 bra 	$L__BB0_14;
	setp.num.f64 	%p20, %fd11, %fd11;
	@%p20 bra 	$L__BB0_12;
	mov.f64 	%fd167, 0d4000000000000000;
	add.rn.f64 	%fd545, %fd11, %fd167;
	bra.uni 	$L__BB0_14;
$L__BB0_12:
	setp.neu.f64 	%p21, %fd12, 0d7FF0000000000000;
	@%p21 bra 	$L__BB0_14;
	setp.lt.s32 	%p22, %r7, 0;
	setp.eq.s32 	%p23, %r6, 1062207488;
	setp.lt.s32 	%p24, %r78, 0;
	selp.b32 	%r102, 0, 2146435072, %p24;
	and.b32  	%r103, %r78, 2147483647;
	setp.ne.s32 	%p25, %r103, 1071644672;
	or.b32  	%r104, %r102, -2147483648;
	selp.b32 	%r105, %r104, %r102, %p25;
	selp.b32 	%r106, %r105, %r102, %p23;
	selp.b32 	%r107, %r106, %r102, %p22;
	mov.b32 	%r108, 0;
	mov.b64 	%fd545, {%r108, %r107};
$L__BB0_14:
	setp.eq.s32 	%p26, %r6, 1062207488;
	setp.eq.f64 	%p27, %fd11, 0d3FF0000000000000;
	selp.f64 	%fd168, 0d3FF0000000000000, %fd545, %p27;
	add.f64 	%fd19, %fd10, %fd168;
	add.s32 	%r110, %r2, -63;
	cvt.rn.f64.s32 	%fd169, %r110;
	ld.const.f64 	%fd170, [dz];
	mul.f64 	%fd20, %fd170, %fd169;
	{
	.reg .b32 %temp; 
	mov.b64 	{%temp, %r8}, %fd20;
	}
	abs.f64 	%fd21, %fd20;
	{ // callseq 2, 0
	.param .b64 param0;
	st.param.f64 	[param0], %fd21;
	.param .b64 retval0;
	call.uni (retval0), 
	__internal_accurate_pow, 
	(
	param0
	);
	ld.param.f64 	%fd171, [retval0];
	} // callseq 2
	setp.lt.s32 	%p28, %r8, 0;
	neg.f64 	%fd173, %fd171;
	selp.f64 	%fd174, %fd173, %fd171, %p26;
	selp.f64 	%fd547, %fd174, %fd171, %p28;
	setp.neu.f64 	%p29, %fd20, 0d0000000000000000;
	@%p29 bra 	$L__BB0_16;
	setp.eq.s32 	%p30, %r6, 1062207488;
	selp.b32 	%r111, %r8, 0, %p30;
	setp.lt.s32 	%p31, %r78, 0;
	or.b32  	%r112, %r111, 2146435072;
	selp.b32 	%r113, %r112, %r111, %p31;
	mov.b32 	%r114, 0;
	mov.b64 	%fd547, {%r114, %r113};
$L__BB0_16:
	add.f64 	%fd175, %fd20, 0d4000000000000000;
	{
	.reg .b32 %temp; 
	mov.b64 	{%temp, %r115}, %fd175;
	}
	and.b32  	%r116, %r115, 2146435072;
	setp.ne.s32 	%p32, %r116, 2146435072;
	@%p32 bra 	$L__BB0_21;
	setp.num.f64 	%p33, %fd20, %fd20;
	@%p33 bra 	$L__BB0_19;
	mov.f64 	%fd176, 0d4000000000000000;
	add.rn.f64 	%fd547, %fd20, %fd176;
	bra.uni 	$L__BB0_21;
$L__BB0_19:
	setp.neu.f64 	%p34, %fd21, 0d7FF0000000000000;
	@%p34 bra 	$L__BB0_21;
	setp.lt.s32 	%p35, %r8, 0;
	setp.eq.s32 	%p36, %r6, 1062207488;
	setp.lt.s32 	%p37, %r78, 0;
	selp.b32 	%r118, 0, 2146435072, %p37;
	and.b32  	%r119, %r78, 2147483647;
	setp.ne.s32 	%p38, %r119, 1071644672;
	or.b32  	%r120, %r118, -2147483648;
	selp.b32 	%r121, %r120, %r118, %p38;
	selp.b32 	%r122, %r121, %r118, %p36;
	selp.b32 	%r123, %r122, %r118, %p35;
	mov.b32 	%r124, 0;
	mov.b64 	%fd547, {%r124, %r123};
$L__BB0_21:
	setp.eq.f64 	%p39, %fd20, 0d3FF0000000000000;
	selp.f64 	%fd177, 0d3FF0000000000000, %fd547, %p39;
	add.f64 	%fd178, %fd19, %fd177;
	sqrt.rn.f64 	%fd179, %fd178;
	ld.const.u32 	%r125, [iRadius];
	cvt.rn.f64.s32 	%fd180, %r125;
	mul.f64 	%fd181, %fd1, %fd180;
	sub.f64 	%fd28, %fd179, %fd181;
	setp.geu.f64 	%p40, %fd28, 0d0000000000000000;
	@%p40 bra 	$L__BB0_23;
	mul.wide.s32 	%rd44, %r3, 8;
	add.s64 	%rd45, %rd2, %rd44;
	mov.b64 	%rd46, 4607182418800017408;
	st.global.u64 	[%rd45], %rd46;
	ld.const.f64 	%fd541, [Ts];
	add.s64 	%rd47, %rd1, %rd44;
	st.global.f64 	[%rd47], %fd541;
	bra.uni 	$L__BB0_111;
$L__BB0_23:
	ld.const.f64 	%fd29, [eta];
	setp.geu.f64 	%p41, %fd28, %fd29;
	@%p41 bra 	$L__BB0_70;
	mov.f64 	%fd347, 0d400921FB54442D18;
	div.rn.f64 	%fd348, %fd347, %fd29;
	mul.f64 	%fd30, %fd28, %fd348;
	abs.f64 	%fd31, %fd30;
	setp.neu.f64 	%p92, %fd31, 0d7FF0000000000000;
	@%p92 bra 	$L__BB0_26;
	mov.f64 	%fd354, 0d0000000000000000;
	mul.rn.f64 	%fd549, %fd30, %fd354;
	mov.b32 	%r294, 1;
	bra.uni 	$L__BB0_29;
$L__BB0_26:
	mul.f64 	%fd349, %fd30, 0d3FE45F306DC9C883;
	cvt.rni.s32.f64 	%r293, %fd349;
	cvt.rn.f64.s32 	%fd350, %r293;
	fma.rn.f64 	%fd351, %fd350, 0dBFF921FB54442D18, %fd30;
	fma.rn.f64 	%fd352, %fd350, 0dBC91A62633145C00, %fd351;
	fma.rn.f64 	%fd549, %fd350, 0dB97B839A252049C0, %fd352;
	setp.ltu.f64 	%p93, %fd31, 0d41E0000000000000;
	@%p93 bra 	$L__BB0_28;
	{ // callseq 8, 0
	.param .b64 param0;
	st.param.f64 	[param0], %fd30;
	.param .align 16 .b8 retval0[16];
	call.uni (retval0), 
	__internal_trig_reduction_slowpathd, 
	(
	param0
	);
	ld.param.f64 	%fd549, [retval0];
	ld.param.b32 	%r293, [retval0+8];
	} // callseq 8
$L__BB0_28:
	add.s32 	%r294, %r293, 1;
$L__BB0_29:
	setp.eq.s32 	%p94, %r6, 1062207488;
	shl.b32 	%r210, %r294, 6;
	cvt.u64.u32 	%rd24, %r210;
	and.b64  	%rd25, %rd24, 64;
	mov.u64 	%rd26, __cudart_sin_cos_coeffs;
	add.s64 	%rd27, %rd26, %rd25;
	mul.rn.f64 	%fd355, %fd549, %fd549;
	and.b32  	%r211, %r294, 1;
	setp.eq.b32 	%p95, %r211, 1;
	selp.f64 	%fd356, 0dBDA8FF8320FD8164, 0d3DE5DB65F9785EBA, %p95;
	ld.global.nc.v2.f64 	{%fd357, %fd358}, [%rd27];
	fma.rn.f64 	%fd359, %fd356, %fd355, %fd357;
	fma.rn.f64 	%fd360, %fd359, %fd355, %fd358;
	ld.global.nc.v2.f64 	{%fd361, %fd362}, [%rd27+16];
	fma.rn.f64 	%fd363, %fd360, %fd355, %fd361;
	fma.rn.f64 	%fd364, %fd363, %fd355, %fd362;
	ld.global.nc.v2.f64 	{%fd365, %fd366}, [%rd27+32];
	fma.rn.f64 	%fd367, %fd364, %fd355, %fd365;
	fma.rn.f64 	%fd368, %fd367, %fd355, %fd366;
	fma.rn.f64 	%fd369, %fd368, %fd549, %fd549;
	fma.rn.f64 	%fd370, %fd368, %fd355, 0d3FF0000000000000;
	selp.f64 	%fd371, %fd370, %fd369, %p95;
	and.b32  	%r212, %r294, 2;
	setp.eq.s32 	%p96, %r212, 0;
	mov.f64 	%fd372, 0d0000000000000000;
	sub.f64 	%fd373, %fd372, %fd371;
	selp.f64 	%fd374, %fd371, %fd373, %p96;
	fma.rn.f64 	%fd375, %fd374, 0d3FE0000000000000, 0d3FE0000000000000;
	mul.wide.s32 	%rd28, %r3, 8;
	add.s64 	%rd29, %rd2, %rd28;
	st.global.f64 	[%rd29], %fd375;
	ld.const.f64 	%fd37, [alpha0];
	mul.f64 	%fd38, %fd37, 0d400921FB54442D18;
	{
	.reg .b32 %temp; 
	mov.b64 	{%temp, %r14}, %fd38;
	}
	abs.f64 	%fd39, %fd38;
	{ // callseq 9, 0
	.param .b64 param0;
	st.param.f64 	[param0], %fd39;
	.param .b64 retval0;
	call.uni (retval0), 
	__internal_accurate_pow, 
	(
	param0
	);
	ld.param.f64 	%fd376, [retval0];
	} // callseq 9
	setp.lt.s32 	%p97, %r14, 0;
	neg.f64 	%fd378, %fd376;
	selp.f64 	%fd379, %fd378, %fd376, %p94;
	selp.f64 	%fd551, %fd379, %fd376, %p97;
	setp.neu.f64 	%p98, %fd38, 0d0000000000000000;
	@%p98 bra 	$L__BB0_31;
	setp.eq.s32 	%p99, %r6, 1062207488;
	selp.b32 	%r213, %r14, 0, %p99;
	setp.lt.s32 	%p100, %r78, 0;
	or.b32  	%r214, %r213, 2146435072;
	selp.b32 	%r215, %r214, %r213, %p100;
	mov.b32 	%r216, 0;
	mov.b64 	%fd551, {%r216, %r215};
$L__BB0_31:
	add.f64 	%fd380, %fd38, 0d4000000000000000;
	{
	.reg .b32 %temp; 
	mov.b64 	{%temp, %r217}, %fd380;
	}
	and.b32  	%r218, %r217, 2146435072;
	setp.ne.s32 	%p101, %r218, 2146435072;
	@%p101 bra 	$L__BB0_36;
	setp.num.f64 	%p102, %fd38, %fd38;
	@%p102 bra 	$L__BB0_34;
	mov.f64 	%fd381, 0d4000000000000000;
	add.rn.f64 	%fd551, %fd38, %fd381;
	bra.uni 	$L__BB0_36;
$L__BB0_34:
	setp.neu.f64 	%p103, %fd39, 0d7FF0000000000000;
	@%p103 bra 	$L__BB0_36;
	setp.lt.s32 	%p104, %r14, 0;
	setp.eq.s32 	%p105, %r6, 1062207488;
	setp.lt.s32 	%p106, %r78, 0;
	selp.b32 	%r220, 0, 2146435072, %p106;
	and.b32  	%r221, %r78, 2147483647;
	setp.ne.s32 	%p107, %r221, 1071644672;
	or.b32  	%r222, %r220, -2147483648;
	selp.b32 	%r223, %r222, %r220, %p107;
	selp.b32 	%r224, %r223, %r220, %p105;
	selp.b32 	%r225, %r224, %r220, %p104;
	mov.b32 	%r226, 0;
	mov.b64 	%fd551, {%r226, %r225};
$L__BB0_36:
	setp.eq.s32 	%p108, %r6, 1062207488;
	mul.f64 	%fd46, %fd29, 0d3F50624DD2F1A9FC;
	{
	.reg .b32 %temp; 
	mov.b64 	{%temp, %r15}, %fd46;
	}
	abs.f64 	%fd47, %fd46;
	{ // callseq 10, 0
	.param .b64 param0;
	st.param.f64 	[param0], %fd47;
	.param .b64 retval0;
	call.uni (retval0), 
	__internal_accurate_pow, 
	(
	param0
	);
	ld.param.f64 	%fd382, [retval0];
	} // callseq 10
	setp.lt.s32 	%p109, %r15, 0;
	neg.f64 	%fd384, %fd382;
	selp.f64 	%fd385, %fd384, %fd382, %p108;
	selp.f64 	%fd553, %fd385, %fd382, %p109;
	setp.neu.f64 	%p110, %fd46, 0d0000000000000000;
	@%p110 bra 	$L__BB0_38;
	setp.eq.s32 	%p111, %r6, 1062207488;
	selp.b32 	%r228, %r15, 0, %p111;
	setp.lt.s32 	%p112, %r78, 0;
	or.b32  	%r229, %r228, 2146435072;
	selp.b32 	%r230, %r229, %r228, %p112;
	mov.b32 	%r231, 0;
	mov.b64 	%fd553, {%r231, %r230};
$L__BB0_38:
	add.f64 	%fd386, %fd46, 0d4000000000000000;
	{
	.reg .b32 %temp; 
	mov.b64 	{%temp, %r232}, %fd386;
	}
	and.b32  	%r233, %r232, 2146435072;
	setp.ne.s32 	%p113, %r233, 2146435072;
	@%p113 bra 	$L__BB0_43;
	setp.num.f64 	%p114, %fd46, %fd46;
	@%p114 bra 	$L__BB0_41;
	mov.f64 	%fd387, 0d4000000000000000;
	add.rn.f64 	%fd553, %fd46, %fd387;
	bra.uni 	$L__BB0_43;
$L__BB0_41:
	setp.neu.f64 	%p115, %fd47, 0d7FF0000000000000;
	@%p115 bra 	$L__BB0_43;
	setp.lt.s32 	%p116, %r15, 0;
	setp.eq.s32 	%p117, %r6, 1062207488;
	setp.lt.s32 	%p118, %r78, 0;
	selp.b32 	%r235, 0, 2146435072, %p118;
	and.b32  	%r236, %r78, 2147483647;
	setp.ne.s32 	%p119, %r236, 1071644672;
	or.b32  	%r237, %r235, -2147483648;
	selp.b32 	%r238, %r237, %r235, %p119;
	selp.b32 	%r239, %r238, %r235, %p117;
	selp.b32 	%r240, %r239, %r235, %p116;
	mov.b32 	%r241, 0;
	mov.b64 	%fd553, {%r241, %r240};
$L__BB0_43:
	setp.eq.f64 	%p120, %fd38, 0d3FF0000000000000;
	selp.f64 	%fd388, 0d3FF0000000000000, %fd551, %p120;
	setp.eq.f64 	%p121, %fd46, 0d3FF0000000000000;
	selp.f64 	%fd389, 0d3FF0000000000000, %fd553, %p121;
	add.f64 	%fd390, %fd388, %fd389;
	div.rn.f64 	%fd54, %fd388, %fd390;
	setp.ltu.f64 	%p122, %fd28, 0d0000000000000000;
	setp.gtu.f64 	%p123, %fd28, %fd29;
	or.pred  	%p124, %p122, %p123;
	@%p124 bra 	$L__BB0_62;
	mul.f64 	%fd435, %fd28, 0d400921FB54442D18;
	div.rn.f64 	%fd55, %fd435, %fd29;
	abs.f64 	%fd56, %fd55;
	setp.neu.f64 	%p131, %fd56, 0d7FF0000000000000;
	@%p131 bra 	$L__BB0_46;
	mov.f64 	%fd441, 0d0000000000000000;
	mul.rn.f64 	%fd555, %fd55, %fd441;
	mov.b32 	%r296, 1;
	bra.uni 	$L__BB0_49;
$L__BB0_46:
	mul.f64 	%fd436, %fd55, 0d3FE45F306DC9C883;
	cvt.rni.s32.f64 	%r295, %fd436;
	cvt.rn.f64.s32 	%fd437, %r295;
	fma.rn.f64 	%fd438, %fd437, 0dBFF921FB54442D18, %fd55;
	fma.rn.f64 	%fd439, %fd437, 0dBC91A62633145C00, %fd438;
	fma.rn.f64 	%fd555, %fd437, 0dB97B839A252049C0, %fd439;
	setp.ltu.f64 	%p132, %fd56, 0d41E0000000000000;
	@%p132 bra 	$L__BB0_48;
	{ // callseq 11, 0
	.param .b64 param0;
	st.param.f64 	[param0], %fd55;
	.param .align 16 .b8 retval0[16];
	call.uni (retval0), 
	__internal_trig_reduction_slowpathd, 
	(
	param0
	);
	ld.param.f64 	%fd555, [retval0];
	ld.param.b32 	%r295, [retval0+8];
	} // callseq 11
$L__BB0_48:
	add.s32 	%r296, %r295, 1;
$L__BB0_49:
	setp.neu.f64 	%p133, %fd56, 0d7FF0000000000000;
	shl.b32 	%r268, %r296, 6;
	cvt.u64.u32 	%rd30, %r268;
	and.b64  	%rd31, %rd30, 64;
	mov.u64 	%rd32, __cudart_sin_cos_coeffs;
	add.s64 	%rd33, %rd32, %rd31;
	mul.rn.f64 	%fd442, %fd555, %fd555;
	and.b32  	%r269, %r296, 1;
	setp.eq.b32 	%p134, %r269, 1;
	selp.f64 	%fd443, 0dBDA8FF8320FD8164, 0d3DE5DB65F9785EBA, %p134;
	ld.global.nc.v2.f64 	{%fd444, %fd445}, [%rd33];
	fma.rn.f64 	%fd446, %fd443, %fd442, %fd444;
	fma.rn.f64 	%fd447, %fd446, %fd442, %fd445;
	ld.global.nc.v2.f64 	{%fd448, %fd449}, [%rd33+16];
	fma.rn.f64 	%fd450, %fd447, %fd442, %fd448;
	fma.rn.f64 	%fd451, %fd450, %fd442, %fd449;
	ld.global.nc.v2.f64 	{%fd452, %fd453}, [%rd33+32];
	fma.rn.f64 	%fd454, %fd451, %fd442, %fd452;
	fma.rn.f64 	%fd455, %fd454, %fd442, %fd453;
	fma.rn.f64 	%fd456, %fd455, %fd555, %fd555;
	fma.rn.f64 	%fd457, %fd455, %fd442, 0d3FF0000000000000;
	selp.f64 	%fd458, %fd457, %fd456, %p134;
	and.b32  	%r270, %r296, 2;
	setp.eq.s32 	%p135, %r270, 0;
	mov.f64 	%fd459, 0d0000000000000000;
	sub.f64 	%fd460, %fd459, %fd458;
	selp.f64 	%fd62, %fd458, %fd460, %p135;
	div.rn.f64 	%fd63, %fd46, %fd38;
	@%p133 bra 	$L__BB0_51;
	mov.f64 	%fd466, 0d0000000000000000;
	mul.rn.f64 	%fd556, %fd55, %fd466;
	mov.b32 	%r297, 0;
	bra.uni 	$L__BB0_53;
$L__BB0_51:
	mul.f64 	%fd461, %fd55, 0d3FE45F306DC9C883;
	cvt.rni.s32.f64 	%r297, %fd461;
	cvt.rn.f64.s32 	%fd462, %r297;
	fma.rn.f64 	%fd463, %fd462, 0dBFF921FB54442D18, %fd55;
	fma.rn.f64 	%fd464, %fd462, 0dBC91A62633145C00, %fd463;
	fma.rn.f64 	%fd556, %fd462, 0dB97B839A252049C0, %fd464;
	setp.ltu.f64 	%p136, %fd56, 0d41E0000000000000;
	@%p136 bra 	$L__BB0_53;
	{ // callseq 12, 0
	.param .b64 param0;
	st.param.f64 	[param0], %fd55;
	.param .align 16 .b8 retval0[16];
	call.uni (retval0), 
	__internal_trig_reduction_slowpathd, 
	(
	param0
	);
	ld.param.f64 	%fd556, [retval0];
	ld.param.b32 	%r297, [retval0+8];
	} // callseq 12
$L__BB0_53:
	shl.b32 	%r273, %r297, 6;
	cvt.u64.u32 	%rd34, %r273;
	and.b64  	%rd35, %rd34, 64;
	mov.u64 	%rd36, __cudart_sin_cos_coeffs;
	add.s64 	%rd37, %rd36, %rd35;
	mul.rn.f64 	%fd467, %fd556, %fd556;
	and.b32  	%r274, %r297, 1;
	setp.eq.b32 	%p137, %r274, 1;
	selp.f64 	%fd468, 0dBDA8FF8320FD8164, 0d3DE5DB65F9785EBA, %p137;
	ld.global.nc.v2.f64 	{%fd469, %fd470}, [%rd37];
	fma.rn.f64 	%fd471, %fd468, %fd467, %fd469;
	fma.rn.f64 	%fd472, %fd471, %fd467, %fd470;
	ld.global.nc.v2.f64 	{%fd473, %fd474}, [%rd37+16];
	fma.rn.f64 	%fd475, %fd472, %fd467, %fd473;
	fma.rn.f64 	%fd476, %fd475, %fd467, %fd474;
	ld.global.nc.v2.f64 	{%fd477, %fd478}, [%rd37+32];
	fma.rn.f64 	%fd479, %fd476, %fd467, %fd477;
	fma.rn.f64 	%fd480, %fd479, %fd467, %fd478;
	fma.rn.f64 	%fd481, %fd480, %fd556, %fd556;
	fma.rn.f64 	%fd482, %fd480, %fd467, 0d3FF0000000000000;
	selp.f64 	%fd483, %fd482, %fd481, %p137;
	and.b32  	%r275, %r297, 2;
	setp.eq.s32 	%p138, %r275, 0;
	mov.f64 	%fd484, 0d0000000000000000;
	sub.f64 	%fd485, %fd484, %fd483;
	selp.f64 	%fd486, %fd483, %fd485, %p138;
	sub.f64 	%fd487, %fd484, %fd62;
	fma.rn.f64 	%fd68, %fd63, %fd486, %fd487;
	mul.f64 	%fd488, %fd28, 0dBF50624DD2F1A9FC;
	div.rn.f64 	%fd69, %fd488, %fd37;
	fma.rn.f64 	%fd489, %fd69, 0d3FF71547652B82FE, 0d4338000000000000;
	{
	.reg .b32 %temp; 
	mov.b64 	{%r24, %temp}, %fd489;
	}
	mov.f64 	%fd490, 0dC338000000000000;
	add.rn.f64 	%fd491, %fd489, %fd490;
	fma.rn.f64 	%fd492, %fd491, 0dBFE62E42FEFA39EF, %fd69;
	fma.rn.f64 	%fd493, %fd491, 0dBC7ABC9E3B39803F, %fd492;
	fma.rn.f64 	%fd494, %fd493, 0d3E5ADE1569CE2BDF, 0d3E928AF3FCA213EA;
	fma.rn.f64 	%fd495, %fd494, %fd493, 0d3EC71DEE62401315;
	fma.rn.f64 	%fd496, %fd495, %fd493, 0d3EFA01997C89EB71;
	fma.rn.f64 	%fd497, %fd496, %fd493, 0d3F2A01A014761F65;
	fma.rn.f64 	%fd498, %fd497, %fd493, 0d3F56C16C1852B7AF;
	fma.rn.f64 	%fd499, %fd498, %fd493, 0d3F81111111122322;
	fma.rn.f64 	%fd500, %fd499, %fd493, 0d3FA55555555502A1;
	fma.rn.f64 	%fd501, %fd500, %fd493, 0d3FC5555555555511;
	fma.rn.f64 	%fd502, %fd501, %fd493, 0d3FE000000000000B;
	fma.rn.f64 	%fd503, %fd502, %fd493, 0d3FF0000000000000;
	fma.rn.f64 	%fd504, %fd503, %fd493, 0d3FF0000000000000;
	{
	.reg .b32 %temp; 
	mov.b64 	{%r25, %temp}, %fd504;
	}
	{
	.reg .b32 %temp; 
	mov.b64 	{%temp, %r26}, %fd504;
	}
	shl.b32 	%r276, %r24, 20;
	add.s32 	%r277, %r276, %r26;
	mov.b64 	%fd557, {%r25, %r277};
	{
	.reg .b32 %temp; 
	mov.b64 	{%temp, %r278}, %fd69;
	}
	mov.b32 	%f12, %r278;
	abs.f32 	%f1, %f12;
	setp.lt.f32 	%p139, %f1, 0f4086232B;
	@%p139 bra 	$L__BB0_56;
	setp.lt.f64 	%p140, %fd69, 0d0000000000000000;
	add.f64 	%fd505, %fd69, 0d7FF0000000000000;
	selp.f64 	%fd557, 0d0000000000000000, %fd505, %p140;
	setp.geu.f32 	%p141, %f1, 0f40874800;
	@%p141 bra 	$L__BB0_56;
	shr.u32 	%r279, %r24, 31;
	add.s32 	%r280, %r24, %r279;
	shr.s32 	%r281, %r280, 1;
	shl.b32 	%r282, %r281, 20;
	add.s32 	%r283, %r26, %r282;
	mov.b64 	%fd506, {%r25, %r283};
	sub.s32 	%r284, %r24, %r281;
	shl.b32 	%r285, %r284, 20;
	add.s32 	%r286, %r285, 1072693248;
	mov.b32 	%r287, 0;
	mov.b64 	%fd507, {%r287, %r286};
	mul.f64 	%fd557, %fd507, %fd506;
$L__BB0_56:
	setp.neu.f64 	%p142, %fd56, 0d7FF0000000000000;
	add.f64 	%fd508, %fd68, %fd557;
	mul.f64 	%fd74, %fd54, %fd508;
	@%p142 bra 	$L__BB0_58;
	mov.f64 	%fd514, 0d0000000000000000;
	mul.rn.f64 	%fd559, %fd55, %fd514;
	mov.b32 	%r299, 1;
	bra.uni 	$L__BB0_61;
$L__BB0_58:
	mul.f64 	%fd509, %fd55, 0d3FE45F306DC9C883;
	cvt.rni.s32.f64 	%r298, %fd509;
	cvt.rn.f64.s32 	%fd510, %r298;
	fma.rn.f64 	%fd511, %fd510, 0dBFF921FB54442D18, %fd55;
	fma.rn.f64 	%fd512, %fd510, 0dBC91A62633145C00, %fd511;
	fma.rn.f64 	%fd559, %fd510, 0dB97B839A252049C0, %fd512;
	setp.ltu.f64 	%p143, %fd56, 0d41E0000000000000;
	@%p143 bra 	$L__BB0_60;
	{ // callseq 13, 0
	.param .b64 param0;
	st.param.f64 	[param0], %fd55;
	.param .align 16 .b8 retval0[16];
	call.uni (retval0), 
	__internal_trig_reduction_slowpathd, 
	(
	param0
	);
	ld.param.f64 	%fd559, [retval0];
	ld.param.b32 	%r298, [retval0+8];
	} // callseq 13
$L__BB0_60:
	add.s32 	%r299, %r298, 1;
$L__BB0_61:
	shl.b32 	%r290, %r299, 6;
	cvt.u64.u32 	%rd38, %r290;
	and.b64  	%rd39, %rd38, 64;
	add.s64 	%rd41, %rd36, %rd39;
	mul.rn.f64 	%fd515, %fd559, %fd559;
	and.b32  	%r291, %r299, 1;
	setp.eq.b32 	%p144, %r291, 1;
	selp.f64 	%fd516, 0dBDA8FF8320FD8164, 0d3DE5DB65F9785EBA, %p144;
	ld.global.nc.v2.f64 	{%fd517, %fd518}, [%rd41];
	fma.rn.f64 	%fd519, %fd516, %fd515, %fd517;
	fma.rn.f64 	%fd520, %fd519, %fd515, %fd518;
	ld.global.nc.v2.f64 	{%fd521, %fd522}, [%rd41+16];
	fma.rn.f64 	%fd523, %fd520, %fd515, %fd521;
	fma.rn.f64 	%fd524, %fd523, %fd515, %fd522;
	ld.global.nc.v2.f64 	{%fd525, %fd526}, [%rd41+32];
	fma.rn.f64 	%fd527, %fd524, %fd515, %fd525;
	fma.rn.f64 	%fd528, %fd527, %fd515, %fd526;
	fma.rn.f64 	%fd529, %fd528, %fd559, %fd559;
	fma.rn.f64 	%fd530, %fd528, %fd515, 0d3FF0000000000000;
	selp.f64 	%fd531, %fd530, %fd529, %p144;
	and.b32  	%r292, %r299, 2;
	setp.eq.s32 	%p145, %r292, 0;
	mov.f64 	%fd532, 0d0000000000000000;
	sub.f64 	%fd533, %fd532, %fd531;
	selp.f64 	%fd534, %fd531, %fd533, %p145;
	mov.f64 	%fd535, 0d3FF0000000000000;
	sub.f64 	%fd536, %fd535, %fd534;
	sub.f64 	%fd537, %fd74, %fd536;
	ld.const.f64 	%fd538, [kappa];
	mul.f64 	%fd539, %fd538, 0d3FE0000000000000;
	ld.const.f64 	%fd540, [Ts];
	fma.rn.f64 	%fd562, %fd539, %fd537, %fd540;
	bra.uni 	$L__BB0_69;
$L__BB0_62:
	mul.f64 	%fd391, %fd28, 0dBF50624DD2F1A9FC;
	div.rn.f64 	%fd81, %fd391, %fd37;
	fma.rn.f64 	%fd392, %fd81, 0d3FF71547652B82FE, 0d4338000000000000;
	{
	.reg .b32 %temp; 
	mov.b64 	{%r32, %temp}, %fd392;
	}
	mov.f64 	%fd393, 0dC338000000000000;
	add.rn.f64 	%fd394, %fd392, %fd393;
	fma.rn.f64 	%fd395, %fd394, 0dBFE62E42FEFA39EF, %fd81;
	fma.rn.f64 	%fd396, %fd394, 0dBC7ABC9E3B39803F, %fd395;
	fma.rn.f64 	%fd397, %fd396, 0d3E5ADE1569CE2BDF, 0d3E928AF3FCA213EA;
	fma.rn.f64 	%fd398, %fd397, %fd396, 0d3EC71DEE62401315;
	fma.rn.f64 	%fd399, %fd398, %fd396, 0d3EFA01997C89EB71;
	fma.rn.f64 	%fd400, %fd399, %fd396, 0d3F2A01A014761F65;
	fma.rn.f64 	%fd401, %fd400, %fd396, 0d3F56C16C1852B7AF;
	fma.rn.f64 	%fd402, %fd401, %fd396, 0d3F81111111122322;
	fma.rn.f64 	%fd403, %fd402, %fd396, 0d3FA55555555502A1;
	fma.rn.f64 	%fd404, %fd403, %fd396, 0d3FC5555555555511;
	fma.rn.f64 	%fd405, %fd404, %fd396, 0d3FE000000000000B;
	fma.rn.f64 	%fd406, %fd405, %fd396, 0d3FF0000000000000;
	fma.rn.f64 	%fd407, %fd406, %fd396, 0d3FF0000000000000;
	{
	.reg .b32 %temp; 
	mov.b64 	{%r33, %temp}, %fd407;
	}
	{
	.reg .b32 %temp; 
	mov.b64 	{%temp, %r34}, %fd407;
	}
	shl.b32 	%r242, %r32, 20;
	add.s32 	%r243, %r242, %r34;
	mov.b64 	%fd560, {%r33, %r243};
	{
	.reg .b32 %temp; 
	mov.b64 	{%temp, %r244}, %fd81;
	}
	mov.b32 	%f10, %r244;
	abs.f32 	%f2, %f10;
	setp.lt.f32 	%p125, %f2, 0f4086232B;
	@%p125 bra 	$L__BB0_65;
	setp.lt.f64 	%p126, %fd81, 0d0000000000000000;
	add.f64 	%fd408, %fd81, 0d7FF0000000000000;
	selp.f64 	%fd560, 0d0000000000000000, %fd408, %p126;
	setp.geu.f32 	%p127, %f2, 0f40874800;
	@%p127 bra 	$L__BB0_65;
	shr.u32 	%r245, %r32, 31;
	add.s32 	%r246, %r32, %r245;
	shr.s32 	%r247, %r246, 1;
	shl.b32 	%r248, %r247, 20;
	add.s32 	%r249, %r34, %r248;
	mov.b64 	%fd409, {%r33, %r249};
	sub.s32 	%r250, %r32, %r247;
	shl.b32 	%r251, %r250, 20;
	add.s32 	%r252, %r251, 1072693248;
	mov.b32 	%r253, 0;
	mov.b64 	%fd410, {%r253, %r252};
	mul.f64 	%fd560, %fd410, %fd409;
$L__BB0_65:
	mul.f64 	%fd86, %fd54, %fd560;
	div.rn.f64 	%fd87, %fd46, %fd37;
	fma.rn.f64 	%fd411, %fd87, 0d3FF71547652B82FE, 0d4338000000000000;
	{
	.reg .b32 %temp; 
	mov.b64 	{%r35, %temp}, %fd411;
	}
	mov.f64 	%fd412, 0dC338000000000000;
	add.rn.f64 	%fd413, %fd411, %fd412;
	fma.rn.f64 	%fd414, %fd413, 0dBFE62E42FEFA39EF, %fd87;
	fma.rn.f64 	%fd415, %fd413, 0dBC7ABC9E3B39803F, %fd414;
	fma.rn.f64 	%fd416, %fd415, 0d3E5ADE1569CE2BDF, 0d3E928AF3FCA213EA;
	fma.rn.f64 	%fd417, %fd416, %fd415, 0d3EC71DEE62401315;
	fma.rn.f64 	%fd418, %fd417, %fd415, 0d3EFA01997C89EB71;
	fma.rn.f64 	%fd419, %fd418, %fd415, 0d3F2A01A014761F65;
	fma.rn.f64 	%fd420, %fd419, %fd415, 0d3F56C16C1852B7AF;
	fma.rn.f64 	%fd421, %fd420, %fd415, 0d3F81111111122322;
	fma.rn.f64 	%fd422, %fd421, %fd415, 0d3FA55555555502A1;
	fma.rn.f64 	%fd423, %fd422, %fd415, 0d3FC5555555555511;
	fma.rn.f64 	%fd424, %fd423, %fd415, 0d3FE000000000000B;
	fma.rn.f64 	%fd425, %fd424, %fd415, 0d3FF0000000000000;
	fma.rn.f64 	%fd426, %fd425, %fd415, 0d3FF0000000000000;
	{
	.reg .b32 %temp; 
	mov.b64 	{%r36, %temp}, %fd426;
	}
	{
	.reg .b32 %temp; 
	mov.b64 	{%temp, %r37}, %fd426;
	}
	shl.b32 	%r254, %r35, 20;
	add.s32 	%r255, %r254, %r37;
	mov.b64 	%fd561, {%r36, %r255};
	{
	.reg .b32 %temp; 
	mov.b64 	{%temp, %r256}, %fd87;
	}
	mov.b32 	%f11, %r256;
	abs.f32 	%f3, %f11;
	setp.lt.f32 	%p128, %f3, 0f4086232B;
	@%p128 bra 	$L__BB0_68;
	setp.lt.f64 	%p129, %fd87, 0d0000000000000000;
	add.f64 	%fd427, %fd87, 0d7FF0000000000000;
	selp.f64 	%fd561, 0d0000000000000000, %fd427, %p129;
	setp.geu.f32 	%p130, %f3, 0f40874800;
	@%p130 bra 	$L__BB0_68;
	shr.u32 	%r257, %r35, 31;
	add.s32 	%r258, %r35, %r257;
	shr.s32 	%r259, %r258, 1;
	shl.b32 	%r260, %r259, 20;
	add.s32 	%r261, %r37, %r260;
	mov.b64 	%fd428, {%r36, %r261};
	sub.s32 	%r262, %r35, %r259;
	shl.b32 	%r263, %r262, 20;
	add.s32 	%r264, %r263, 1072693248;
	mov.b32 	%r265, 0;
	mov.b64 	%fd429, {%r265, %r264};
	mul.f64 	%fd561, %fd429, %fd428;
$L__BB0_68:
	add.f64 	%fd430, %fd561, 0d3FF0000000000000;
	fma.rn.f64 	%fd431, %fd86, %fd430, 0dC000000000000000;
	ld.const.f64 	%fd432, [kappa];
	mul.f64 	%fd433, %fd432, 0d3FE0000000000000;
	ld.const.f64 	%fd434, [Ts];
	fma.rn.f64 	%fd562, %fd433, %fd431, %fd434;
$L__BB0_69:
	mul.wide.s32 	%rd42, %r3, 8;
	add.s64 	%rd43, %rd1, %rd42;
	st.global.f64 	[%rd43], %fd562;
	bra.uni 	$L__BB0_111;
$L__BB0_70:
	setp.eq.s32 	%p42, %r6, 1062207488;
	mul.wide.s32 	%rd7, %r3, 8;
	add.s64 	%rd8, %rd2, %rd7;
	mov.b64 	%rd9, 0;
	st.global.u64 	[%rd8], %rd9;
	ld.const.f64 	%fd94, [alpha0];
	mul.f64 	%fd95, %fd94, 0d400921FB54442D18;
	{
	.reg .b32 %temp; 
	mov.b64 	{%temp, %r38}, %fd95;
	}
	abs.f64 	%fd96, %fd95;
	{ // callseq 3, 0
	.param .b64 param0;
	st.param.f64 	[param0], %fd96;
	.param .b64 retval0;
	call.uni (retval0), 
	__internal_accurate_pow, 
	(
	param0
	);
	ld.param.f64 	%fd182, [retval0];
	} // callseq 3
	setp.lt.s32 	%p43, %r38, 0;
	neg.f64 	%fd184, %fd182;
	selp.f64 	%fd185, %fd184, %fd182, %p42;
	selp.f64 	%fd564, %fd185, %fd182, %p43;
	setp.neu.f64 	%p44, %fd95, 0d0000000000000000;
	@%p44 bra 	$L__BB0_72;
	setp.eq.s32 	%p45, %r6, 1062207488;
	selp.b32 	%r127, %r38, 0, %p45;
	setp.lt.s32 	%p46, %r78, 0;
	or.b32  	%r128, %r127, 2146435072;
	selp.b32 	%r129, %r128, %r127, %p46;
	mov.b32 	%r130, 0;
	mov.b64 	%fd564, {%r130, %r129};
$L__BB0_72:
	add.f64 	%fd186, %fd95, 0d4000000000000000;
	{
	.reg .b32 %temp; 
	mov.b64 	{%temp, %r131}, %fd186;
	}
	and.b32  	%r132, %r131, 2146435072;
	setp.ne.s32 	%p47, %r132, 2146435072;
	@%p47 bra 	$L__BB0_77;
	setp.num.f64 	%p48, %fd95, %fd95;
	@%p48 bra 	$L__BB0_75;
	mov.f64 	%fd187, 0d4000000000000000;
	add.rn.f64 	%fd564, %fd95, %fd187;
	bra.uni 	$L__BB0_77;
$L__BB0_75:
	setp.neu.f64 	%p49, %fd96, 0d7FF0000000000000;
	@%p49 bra 	$L__BB0_77;
	setp.lt.s32 	%p50, %r38, 0;
	setp.eq.s32 	%p51, %r6, 1062207488;
	setp.lt.s32 	%p52, %r78, 0;
	selp.b32 	%r134, 0, 2146435072, %p52;
	and.b32  	%r135, %r78, 2147483647;
	setp.ne.s32 	%p53, %r135, 1071644672;
	or.b32  	%r136, %r134, -2147483648;
	selp.b32 	%r137, %r136, %r134, %p53;
	selp.b32 	%r138, %r137, %r134, %p51;
	selp.b32 	%r139, %r138, %r134, %p50;
	mov.b32 	%r140, 0;
	mov.b64 	%fd564, {%r140, %r139};
$L__BB0_77:
	setp.eq.s32 	%p54, %r6, 1062207488;
	mul.f64 	%fd103, %fd29, 0d3F50624DD2F1A9FC;
	{
	.reg .b32 %temp; 
	mov.b64 	{%temp, %r39}, %fd103;
	}
	abs.f64 	%fd104, %fd103;
	{ // callseq 4, 0
	.param .b64 param0;
	st.param.f64 	[param0], %fd104;
	.param .b64 retval0;
	call.uni (retval0), 
	__internal_accurate_pow, 
	(
	param0
	);
	ld.param.f64 	%fd188, [retval0];
	} // callseq 4
	setp.lt.s32 	%p55, %r39, 0;
	neg.f64 	%fd190, %fd188;
	selp.f64 	%fd191, %fd190, %fd188, %p54;
	selp.f64 	%fd566, %fd191, %fd188, %p55;
	setp.neu.f64 	%p56, %fd103, 0d0000000000000000;
	@%p56 bra 	$L__BB0_79;
	setp.eq.s32 	%p57, %r6, 1062207488;
	selp.b32 	%r142, %r39, 0, %p57;
	setp.lt.s32 	%p58, %r78, 0;
	or.b32  	%r143, %r142, 2146435072;
	selp.b32 	%r144, %r143, %r142, %p58;
	mov.b32 	%r145, 0;
	mov.b64 	%fd566, {%r145, %r144};
$L__BB0_79:
	add.f64 	%fd192, %fd103, 0d4000000000000000;
	{
	.reg .b32 %temp; 
	mov.b64 	{%temp, %r146}, %fd192;
	}
	and.b32  	%r147, %r146, 2146435072;
	setp.ne.s32 	%p59, %r147, 2146435072;
	@%p59 bra 	$L__BB0_84;
	setp.num.f64 	%p60, %fd103, %fd103;
	@%p60 bra 	$L__BB0_82;
	mov.f64 	%fd193, 0d4000000000000000;
	add.rn.f64 	%fd566, %fd103, %fd193;
	bra.uni 	$L__BB0_84;
$L__BB0_82:
	setp.neu.f64 	%p61, %fd104, 0d7FF0000000000000;
	@%p61 bra 	$L__BB0_84;
	setp.lt.s32 	%p62, %r39, 0;
	setp.eq.s32 	%p63, %r6, 1062207488;
	setp.lt.s32 	%p64, %r78, 0;
	selp.b32 	%r149, 0, 2146435072, %p64;
	and.b32  	%r150, %r78, 2147483647;
	setp.ne.s32 	%p65, %r150, 1071644672;
	or.b32  	%r151, %r149, -2147483648;
	selp.b32 	%r152, %r151, %r149, %p65;
	selp.b32 	%r153, %r152, %r149, %p63;
	selp.b32 	%r154, %r153, %r149, %p62;
	mov.b32 	%r155, 0;
	mov.b64 	%fd566, {%r155, %r154};
$L__BB0_84:
	setp.eq.f64 	%p66, %fd95, 0d3FF0000000000000;
	selp.f64 	%fd194, 0d3FF0000000000000, %fd564, %p66;
	setp.eq.f64 	%p67, %fd103, 0d3FF0000000000000;
	selp.f64 	%fd195, 0d3FF0000000000000, %fd566, %p67;
	add.f64 	%fd196, %fd194, %fd195;
	div.rn.f64 	%fd111, %fd194, %fd196;
	setp.ltu.f64 	%p68, %fd28, 0d0000000000000000;
	setp.gtu.f64 	%p69, %fd28, %fd29;
	or.pred  	%p70, %p68, %p69;
	@%p70 bra 	$L__BB0_103;
	mul.f64 	%fd241, %fd28, 0d400921FB54442D18;
	div.rn.f64 	%fd112, %fd241, %fd29;
	abs.f64 	%fd113, %fd112;
	setp.neu.f64 	%p77, %fd113, 0d7FF0000000000000;
	@%p77 bra 	$L__BB0_87;
	mov.f64 	%fd247, 0d0000000000000000;
	mul.rn.f64 	%fd568, %fd112, %fd247;
	mov.b32 	%r301, 1;
	bra.uni 	$L__BB0_90;
$L__BB0_87:
	mul.f64 	%fd242, %fd112, 0d3FE45F306DC9C883;
	cvt.rni.s32.f64 	%r300, %fd242;
	cvt.rn.f64.s32 	%fd243, %r300;
	fma.rn.f64 	%fd244, %fd243, 0dBFF921FB54442D18, %fd112;
	fma.rn.f64 	%fd245, %fd243, 0dBC91A62633145C00, %fd244;
	fma.rn.f64 	%fd568, %fd243, 0dB97B839A252049C0, %fd245;
	setp.ltu.f64 	%p78, %fd113, 0d41E0000000000000;
	@%p78 bra 	$L__BB0_89;
	{ // callseq 5, 0
	.param .b64 param0;
	st.param.f64 	[param0], %fd112;
	.param .align 16 .b8 retval0[16];
	call.uni (retval0), 
	__internal_trig_reduction_slowpathd, 
	(
	param0
	);
	ld.param.f64 	%fd568, [retval0];
	ld.param.b32 	%r300, [retval0+8];
	} // callseq 5
$L__BB0_89:
	add.s32 	%r301, %r300, 1;
$L__BB0_90:
	setp.neu.f64 	%p79, %fd113, 0d7FF0000000000000;
	shl.b32 	%r182, %r301, 6;
	cvt.u64.u32 	%rd10, %r182;
	and.b64  	%rd11, %rd10, 64;
	mov.u64 	%rd12, __cudart_sin_cos_coeffs;
	add.s64 	%rd13, %rd12, %rd11;
	mul.rn.f64 	%fd248, %fd568, %fd568;
	and.b32  	%r183, %r301, 1;
	setp.eq.b32 	%p80, %r183, 1;
	selp.f64 	%fd249, 0dBDA8FF8320FD8164, 0d3DE5DB65F9785EBA, %p80;
	ld.global.nc.v2.f64 	{%fd250, %fd251}, [%rd13];
	fma.rn.f64 	%fd252, %fd249, %fd248, %fd250;
	fma.rn.f64 	%fd253, %fd252, %fd248, %fd251;
	ld.global.nc.v2.f64 	{%fd254, %fd255}, [%rd13+16];
	fma.rn.f64 	%fd256, %fd253, %fd248, %fd254;
	fma.rn.f64 	%fd257, %fd256, %fd248, %fd255;
	ld.global.nc.v2.f64 	{%fd258, %fd259}, [%rd13+32];
	fma.rn.f64 	%fd260, %fd257, %fd248, %fd258;
	fma.rn.f64 	%fd261, %fd260, %fd248, %fd259;
	fma.rn.f64 	%fd262, %fd261, %fd568, %fd568;
	fma.rn.f64 	%fd263, %fd261, %fd248, 0d3FF0000000000000;
	selp.f64 	%fd264, %fd263, %fd262, %p80;
	and.b32  	%r184, %r301, 2;
	setp.eq.s32 	%p81, %r184, 0;
	mov.f64 	%fd265, 0d0000000000000000;
	sub.f64 	%fd266, %fd265, %fd264;
	selp.f64 	%fd119, %fd264, %fd266, %p81;
	div.rn.f64 	%fd120, %fd103, %fd95;
	@%p79 bra 	$L__BB0_92;
	mov.f64 	%fd272, 0d0000000000000000;
	mul.rn.f64 	%fd569, %fd112, %fd272;
	mov.b32 	%r302, 0;
	bra.uni 	$L__BB0_94;
$L__BB0_92:
	mul.f64 	%fd267, %fd112, 0d3FE45F306DC9C883;
	cvt.rni.s32.f64 	%r302, %fd267;
	cvt.rn.f64.s32 	%fd268, %r302;
	fma.rn.f64 	%fd269, %fd268, 0dBFF921FB54442D18, %fd112;
	fma.rn.f64 	%fd270, %fd268, 0dBC91A62633145C00, %fd269;
	fma.rn.f64 	%fd569, %fd268, 0dB97B839A252049C0, %fd270;
	setp.ltu.f64 	%p82, %fd113, 0d41E0000000000000;
	@%p82 bra 	$L__BB0_94;
	{ // callseq 6, 0
	.param .b64 param0;
	st.param.f64 	[param0], %fd112;
	.param .align 16 .b8 retval0[16];
	call.uni (retval0), 
	__internal_trig_reduction_slowpathd, 
	(
	param0
	);
	ld.param.f64 	%fd569, [retval0];
	ld.param.b32 	%r302, [retval0+8];
	} // callseq 6
$L__BB0_94:
	shl.b32 	%r187, %r302, 6;
	cvt.u64.u32 	%rd14, %r187;
	and.b64  	%rd15, %rd14, 64;
	mov.u64 	%rd16, __cudart_sin_cos_coeffs;
	add.s64 	%rd17, %rd16, %rd15;
	mul.rn.f64 	%fd273, %fd569, %fd569;
	and.b32  	%r188, %r302, 1;
	setp.eq.b32 	%p83, %r188, 1;
	selp.f64 	%fd274, 0dBDA8FF8320FD8164, 0d3DE5DB65F9785EBA, %p83;
	ld.global.nc.v2.f64 	{%fd275, %fd276}, [%rd17];
	fma.rn.f64 	%fd277, %fd274, %fd273, %fd275;
	fma.rn.f64 	%fd278, %fd277, %fd273, %fd276;
	ld.global.nc.v2.f64 	{%fd279, %fd280}, [%rd17+16];
	fma.rn.f64 	%fd281, %fd278, %fd273, %fd279;
	fma.rn.f64 	%fd282, %fd281, %fd273, %fd280;
	ld.global.nc.v2.f64 	{%fd283, %fd284}, [%rd17+32];
	fma.rn.f64 	%fd285, %fd282, %fd273, %fd283;
	fma.rn.f64 	%fd286, %fd285, %fd273, %fd284;
	fma.rn.f64 	%fd287, %fd286, %fd569, %fd569;
	fma.rn.f64 	%fd288, %fd286, %fd273, 0d3FF0000000000000;
	selp.f64 	%fd289, %fd288, %fd287, %p83;
	and.b32  	%r189, %r302, 2;
	setp.eq.s32 	%p84, %r189, 0;
	mov.f64 	%fd290, 0d0000000000000000;
	sub.f64 	%fd291, %fd290, %fd289;
	selp.f64 	%fd292, %fd289, %fd291, %p84;
	sub.f64 	%fd293, %fd290, %fd119;
	fma.rn.f64 	%fd125, %fd120, %fd292, %fd293;
	mul.f64 	%fd294, %fd28, 0dBF50624DD2F1A9FC;
	div.rn.f64 	%fd126, %fd294, %fd94;
	fma.rn.f64 	%fd295, %fd126, 0d3FF71547652B82FE, 0d4338000000000000;
	{
	.reg .b32 %temp; 
	mov.b64 	{%r48, %temp}, %fd295;
	}
	mov.f64 	%fd296, 0dC338000000000000;
	add.rn.f64 	%fd297, %fd295, %fd296;
	fma.rn.f64 	%fd298, %fd297, 0dBFE62E42FEFA39EF, %fd126;
	fma.rn.f64 	%fd299, %fd297, 0dBC7ABC9E3B39803F, %fd298;
	fma.rn.f64 	%fd300, %fd299, 0d3E5ADE1569CE2BDF, 0d3E928AF3FCA213EA;
	fma.rn.f64 	%fd301, %fd300, %fd299, 0d3EC71DEE62401315;
	fma.rn.f64 	%fd302, %fd301, %fd299, 0d3EFA01997C89EB71;
	fma.rn.f64 	%fd303, %fd302, %fd299, 0d3F2A01A014761F65;
	fma.rn.f64 	%fd304, %fd303, %fd299, 0d3F56C16C1852B7AF;
	fma.rn.f64 	%fd305, %fd304, %fd299, 0d3F81111111122322;
	fma.rn.f64 	%fd306, %fd305, %fd299, 0d3FA55555555502A1;
	fma.rn.f64 	%fd307, %fd306, %fd299, 0d3FC5555555555511;
	fma.rn.f64 	%fd308, %fd307, %fd299, 0d3FE000000000000B;
	fma.rn.f64 	%fd309, %fd308, %fd299, 0d3FF0000000000000;
	fma.rn.f64 	%fd310, %fd309, %fd299, 0d3FF0000000000000;
	{
	.reg .b32 %temp; 
	mov.b64 	{%r49, %temp}, %fd310;
	}
	{
	.reg .b32 %temp; 
	mov.b64 	{%temp, %r50}, %fd310;
	}
	shl.b32 	%r190, %r48, 20;
	add.s32 	%r191, %r190, %r50;
	mov.b64 	%fd570, {%r49, %r191};
	{
	.reg .b32 %temp; 
	mov.b64 	{%temp, %r192}, %fd126;
	}
	mov.b32 	%f9, %r192;
	abs.f32 	%f4, %f9;
	setp.lt.f32 	%p85, %f4, 0f4086232B;
	@%p85 bra 	$L__BB0_97;
	setp.lt.f64 	%p86, %fd126, 0d0000000000000000;
	add.f64 	%fd311, %fd126, 0d7FF0000000000000;
	selp.f64 	%fd570, 0d0000000000000000, %fd311, %p86;
	setp.geu.f32 	%p87, %f4, 0f40874800;
	@%p87 bra 	$L__BB0_97;
	shr.u32 	%r193, %r48, 31;
	add.s32 	%r194, %r48, %r193;
	shr.s32 	%r195, %r194, 1;
	shl.b32 	%r196, %r195, 20;
	add.s32 	%r197, %r50, %r196;
	mov.b64 	%fd312, {%r49, %r197};
	sub.s32 	%r198, %r48, %r195;
	shl.b32 	%r199, %r198, 20;
	add.s32 	%r200, %r199, 1072693248;
	mov.b32 	%r201, 0;
	mov.b64 	%fd313, {%r201, %r200};
	mul.f64 	%fd570, %fd313, %fd312;
$L__BB0_97:
	setp.neu.f64 	%p88, %fd113, 0d7FF0000000000000;
	add.f64 	%fd314, %fd125, %fd570;
	mul.f64 	%fd131, %fd111, %fd314;
	@%p88 bra 	$L__BB0_99;
	mov.f64 	%fd320, 0d0000000000000000;
	mul.rn.f64 	%fd572, %fd112, %fd320;
	mov.b32 	%r304, 1;
	bra.uni 	$L__BB0_102;
$L__BB0_99:
	mul.f64 	%fd315, %fd112, 0d3FE45F306DC9C883;
	cvt.rni.s32.f64 	%r303, %fd315;
	cvt.rn.f64.s32 	%fd316, %r303;
	fma.rn.f64 	%fd317, %fd316, 0dBFF921FB54442D18, %fd112;
	fma.rn.f64 	%fd318, %fd316, 0dBC91A62633145C00, %fd317;
	fma.rn.f64 	%fd572, %fd316, 0dB97B839A252049C0, %fd318;
	setp.ltu.f64 	%p89, %fd113, 0d41E0000000000000;
	@%p89 bra 	$L__BB0_101;
	{ // callseq 7, 0
	.param .b64 param0;
	st.param.f64 	[param0], %fd112;
	.param .align 16 .b8 retval0[16];
	call.uni (retval0), 
	__internal_trig_reduction_slowpathd, 
	(
	param0
	);
	ld.param.f64 	%fd572, [retval0];
	ld.param.b32 	%r303, [retval0+8];
	} // callseq 7
$L__BB0_101:
	add.s32 	%r304, %r303, 1;
$L__BB0_102:
	shl.b32 	%r204, %r304, 6;
	cvt.u64.u32 	%rd18, %r204;
	and.b64  	%rd19, %rd18, 64;
	add.s64 	%rd21, %rd16, %rd19;
	mul.rn.f64 	%fd321, %fd572, %fd572;
	and.b32  	%r205, %r304, 1;
	setp.eq.b32 	%p90, %r205, 1;
	selp.f64 	%fd322, 0dBDA8FF8320FD8164, 0d3DE5DB65F9785EBA, %p90;
	ld.global.nc.v2.f64 	{%fd323, %fd324}, [%rd21];
	fma.rn.f64 	%fd325, %fd322, %fd321, %fd323;
	fma.rn.f64 	%fd326, %fd325, %fd321, %fd324;
	ld.global.nc.v2.f64 	{%fd327, %fd328}, [%rd21+16];
	fma.rn.f64 	%fd329, %fd326, %fd321, %fd327;
	fma.rn.f64 	%fd330, %fd329, %fd321, %fd328;
	ld.global.nc.v2.f64 	{%fd331, %fd332}, [%rd21+32];
	fma.rn.f64 	%fd333, %fd330, %fd321, %fd331;
	fma.rn.f64 	%fd334, %fd333, %fd321, %fd332;
	fma.rn.f64 	%fd335, %fd334, %fd572, %fd572;
	fma.rn.f64 	%fd336, %fd334, %fd321, 0d3FF0000000000000;
	selp.f64 	%fd337, %fd336, %fd335, %p90;
	and.b32  	%r206, %r304, 2;
	setp.eq.s32 	%p91, %r206, 0;
	mov.f64 	%fd338, 0d0000000000000000;
	sub.f64 	%fd339, %fd338, %fd337;
	selp.f64 	%fd340, %fd337, %fd339, %p91;
	mov.f64 	%fd341, 0d3FF0000000000000;
	sub.f64 	%fd342, %fd341, %fd340;
	sub.f64 	%fd343, %fd131, %fd342;
	ld.const.f64 	%fd344, [kappa];
	mul.f64 	%fd345, %fd344, 0d3FE0000000000000;
	ld.const.f64 	%fd346, [Ts];
	fma.rn.f64 	%fd575, %fd345, %fd343, %fd346;
	bra.uni 	$L__BB0_110;
$L__BB0_103:
	mul.f64 	%fd197, %fd28, 0dBF50624DD2F1A9FC;
	div.rn.f64 	%fd138, %fd197, %fd94;
	fma.rn.f64 	%fd198, %fd138, 0d3FF71547652B82FE, 0d4338000000000000;
	{
	.reg .b32 %temp; 
	mov.b64 	{%r56, %temp}, %fd198;
	}
	mov.f64 	%fd199, 0dC338000000000000;
	add.rn.f64 	%fd200, %fd198, %fd199;
	fma.rn.f64 	%fd201, %fd200, 0dBFE62E42FEFA39EF, %fd138;
	fma.rn.f64 	%fd202, %fd200, 0dBC7ABC9E3B39803F, %fd201;
	fma.rn.f64 	%fd203, %fd202, 0d3E5ADE1569CE2BDF, 0d3E928AF3FCA213EA;
	fma.rn.f64 	%fd204, %fd203, %fd202, 0d3EC71DEE62401315;
	fma.rn.f64 	%fd205, %fd204, %fd202, 0d3EFA01997C89EB71;
	fma.rn.f64 	%fd206, %fd205, %fd202, 0d3F2A01A014761F65;
	fma.rn.f64 	%fd207, %fd206, %fd202, 0d3F56C16C1852B7AF;
	fma.rn.f64 	%fd208, %fd207, %fd202, 0d3F81111111122322;
	fma.rn.f64 	%fd209, %fd208, %fd202, 0d3FA55555555502A1;
	fma.rn.f64 	%fd210, %fd209, %fd202, 0d3FC5555555555511;
	fma.rn.f64 	%fd211, %fd210, %fd202, 0d3FE000000000000B;
	fma.rn.f64 	%fd212, %fd211, %fd202, 0d3FF0000000000000;
	fma.rn.f64 	%fd213, %fd212, %fd202, 0d3FF0000000000000;
	{
	.reg .b32 %temp; 
	mov.b64 	{%r57, %temp}, %fd213;
	}
	{
	.reg .b32 %temp; 
	mov.b64 	{%temp, %r58}, %fd213;
	}
	shl.b32 	%r156, %r56, 20;
	add.s32 	%r157, %r156, %r58;
	mov.b64 	%fd573, {%r57, %r157};
	{
	.reg .b32 %temp; 
	mov.b64 	{%temp, %r158}, %fd138;
	}
	mov.b32 	%f7, %r158;
	abs.f32 	%f5, %f7;
	setp.lt.f32 	%p71, %f5, 0f4086232B;
	@%p71 bra 	$L__BB0_106;
	setp.lt.f64 	%p72, %fd138, 0d0000000000000000;
	add.f64 	%fd214, %fd138, 0d7FF0000000000000;
	selp.f64 	%fd573, 0d0000000000000000, %fd214, %p72;
	setp.geu.f32 	%p73, %f5, 0f40874800;
	@%p73 bra 	$L__BB0_106;
	shr.u32 	%r159, %r56, 31;
	add.s32 	%r160, %r56, %r159;
	shr.s32 	%r161, %r160, 1;
	shl.b32 	%r162, %r161, 20;
	add.s32 	%r163, %r58, %r162;
	mov.b64 	%fd215, {%r57, %r163};
	sub.s32 	%r164, %r56, %r161;
	shl.b32 	%r165, %r164, 20;
	add.s32 	%r166, %r165, 1072693248;
	mov.b32 	%r167, 0;
	mov.b64 	%fd216, {%r167, %r166};
	mul.f64 	%fd573, %fd216, %fd215;
$L__BB0_106:
	mul.f64 	%fd143, %fd111, %fd573;
	div.rn.f64 	%fd144, %fd103, %fd94;
	fma.rn.f64 	%fd217, %fd144, 0d3FF71547652B82FE, 0d4338000000000000;
	{
	.reg .b32 %temp; 
	mov.b64 	{%r59, %temp}, %fd217;
	}
	mov.f64 	%fd218, 0dC338000000000000;
	add.rn.f64 	%fd219, %fd217, %fd218;
	fma.rn.f64 	%fd220, %fd219, 0dBFE62E42FEFA39EF, %fd144;
	fma.rn.f64 	%fd221, %fd219, 0dBC7ABC9E3B39803F, %fd220;
	fma.rn.f64 	%fd222, %fd221, 0d3E5ADE1569CE2BDF, 0d3E928AF3FCA213EA;
	fma.rn.f64 	%fd223, %fd222, %fd221, 0d3EC71DEE62401315;
	fma.rn.f64 	%fd224, %fd223, %fd221, 0d3EFA01997C89EB71;
	fma.rn.f64 	%fd225, %fd224, %fd221, 0d3F2A01A014761F65;
	fma.rn.f64 	%fd226, %fd225, %fd221, 0d3F56C16C1852B7AF;
	fma.rn.f64 	%fd227, %fd226, %fd221, 0d3F81111111122322;
	fma.rn.f64 	%fd228, %fd227, %fd221, 0d3FA55555555502A1;
	fma.rn.f64 	%fd229, %fd228, %fd221, 0d3FC5555555555511;
	fma.rn.f64 	%fd230, %fd229, %fd221, 0d3FE000000000000B;
	fma.rn.f64 	%fd231, %fd230, %fd221, 0d3FF0000000000000;
	fma.rn.f64 	%fd232, %fd231, %fd221, 0d3FF0000000000000;
	{
	.reg .b32 %temp; 
	mov.b64 	{%r60, %temp}, %fd232;
	}
	{
	.reg .b32 %temp; 
	mov.b64 	{%temp, %r61}, %fd232;
	}
	shl.b32 	%r168, %r59, 20;
	add.s32 	%r169, %r168, %r61;
	mov.b64 	%fd574, {%r60, %r169};
	{
	.reg .b32 %temp; 
	mov.b64 	{%temp, %r170}, %fd144;
	}
	mov.b32 	%f8, %r170;
	abs.f32 	%f6, %f8;
	setp.lt.f32 	%p74, %f6, 0f4086232B;
	@%p74 bra 	$L__BB0_109;
	setp.lt.f64 	%p75, %fd144, 0d0000000000000000;
	add.f64 	%fd233, %fd144, 0d7FF0000000000000;
	selp.f64 	%fd574, 0d0000000000000000, %fd233, %p75;
	setp.geu.f32 	%p76, %f6, 0f40874800;
	@%p76 bra 	$L__BB0_109;
	shr.u32 	%r171, %r59, 31;
	add.s32 	%r172, %r59, %r171;
	shr.s32 	%r173, %r172, 1;
	shl.b32 	%r174, %r173, 20;
	add.s32 	%r175, %r61, %r174;
	mov.b64 	%fd234, {%r60, %r175};
	sub.s32 	%r176, %r59, %r173;
	shl.b32 	%r177, %r176, 20;
	add.s32 	%r178, %r177, 1072693248;
	mov.b32 	%r179, 0;
	mov.b64 	%fd235, {%r179, %r178};
	mul.f64 	%fd574, %fd235, %fd234;
$L__BB0_109:
	add.f64 	%fd236, %fd574, 0d3FF0000000000000;
	fma.rn.f64 	%fd237, %fd143, %fd236, 0dC000000000000000;
	ld.const.f64 	%fd238, [kappa];
	mul.f64 	%fd239, %fd238, 0d3FE0000000000000;
	ld.const.f64 	%fd240, [Ts];
	fma.rn.f64 	%fd575, %fd239, %fd237, %fd240;
$L__BB0_110:
	mul.wide.s32 	%rd22, %r3, 8;
	add.s64 	%rd23, %rd1, %rd22;
	st.global.f64 	[%rd23], %fd575;
$L__BB0_111:
	ld.param.u64 	%rd55, [_Z27InitializeSupercooledSpherePdS_S_S__param_3];
	ld.param.u64 	%rd54, [_Z27InitializeSupercooledSpherePdS_S_S__param_1];
	cvta.to.global.u64 	%rd48, %rd54;
	cvta.to.global.u64 	%rd49, %rd55;
	mul.wide.s32 	%rd50, %r3, 8;
	add.s64 	%rd51, %rd48, %rd50;
	mov.b64 	%rd52, 0;
	st.global.u64 	[%rd51], %rd52;
	add.s64 	%rd53, %rd49, %rd50;
	st.global.u64 	[%rd53], %rd52;
	ret;

}
	// .globl	_Z12CalcTimeStepPdS_S_S_P17curandStateXORWOW
.visible .entry _Z12CalcTimeStepPdS_S_S_P17curandStateXORWOW(
	.param .u64 .ptr .align 1 _Z12CalcTimeStepPdS_S_S_P17curandStateXORWOW_param_0,
	.param .u64 .ptr .align 1 _Z12CalcTimeStepPdS_S_S_P17curandStateXORWOW_param_1,
	.param .u64 .ptr .align 1 _Z12CalcTimeStepPdS_S_S_P17curandStateXORWOW_param_2,
	.param .u64 .ptr .align 1 _Z12CalcTimeStepPdS_S_S_P17curandStateXORWOW_param_3,
	.param .u64 .ptr .align 1 _Z12CalcTimeStepPdS_S_S_P17curandStateXORWOW_param_4
)
{
	.reg .pred 	%p<19>;
	.reg .b32 	%r<47>;
	.reg .b64 	%rd<31>;
	.reg .b64 	%fd<107>;

	ld.param.u64 	%rd5, [_Z12CalcTimeStepPdS_S_S_P17curandStateXORWOW_param_0];
	cvta.to.global.u64 	%rd1, %rd5;
	mov.u32 	%r12, %ctaid.x;
	mov.u32 	%r13, %ntid.x;
	mov.u32 	%r14, %tid.x;
	mad.lo.s32 	%r15, %r12, %r13, %r14;
	add.s32 	%r1, %r15, 1;
	mov.u32 	%r16, %ctaid.y;
	mov.u32 	%r17, %ntid.y;
	mov.u32 	%r18, %tid.y;
	mad.lo.s32 	%r2, %r16, %r17, %r18;
	add.s32 	%r3, %r2, 1;
	mov.u32 	%r19, %ctaid.z;
	mov.u32 	%r20, %ntid.z;
	mov.u32 	%r21, %tid.z;
	mad.lo.s32 	%r22, %r19, %r20, %r21;
	ld.const.u32 	%r4, [devMy];
	mad.lo.s32 	%r5, %r4, %r22, %r4;
	add.s32 	%r6, %r5, %r3;
	ld.const.u32 	%r7, [devMx];
	mad.lo.s32 	%r8, %r6, %r7, %r1;
	mul.wide.s32 	%rd6, %r8, 8;
	add.s64 	%rd7, %rd1, %rd6;
	ld.global.f64 	%fd1, [%rd7];
	ld.const.f64 	%fd10, [eta];
	mov.f64 	%fd11, 0d400921FB54442D18;
	div.rn.f64 	%fd2, %fd11, %fd10;
	{
	.reg .b32 %temp; 
	mov.b64 	{%temp, %r9}, %fd2;
	}
	mov.f64 	%fd12, 0d4000000000000000;
	{
	.reg .b32 %temp; 
	mov.b64 	{%temp, %r23}, %fd12;
	}
	and.b32  	%r11, %r23, 2146435072;
	setp.eq.s32 	%p1, %r11, 1062207488;
	abs.f64 	%fd3, %fd2;
	{ // callseq 14, 0
	.param .b64 param0;
	st.param.f64 	[param0], %fd3;
	.param .b64 retval0;
	call.uni (retval0), 
	__internal_accurate_pow, 
	(
	param0
	);
	ld.param.f64 	%fd13, [retval0];
	} // callseq 14
	setp.lt.s32 	%p2, %r9, 0;
	neg.f64 	%fd15, %fd13;
	selp.f64 	%fd16, %fd15, %fd13, %p1;
	selp.f64 	%fd106, %fd16, %fd13, %p2;
	setp.neu.f64 	%p3, %fd2, 0d0000000000000000;
	@%p3 bra 	$L__BB1_2;
	setp.eq.s32 	%p4, %r11, 1062207488;
	selp.b32 	%r24, %r9, 0, %p4;
	setp.lt.s32 	%p5, %r23, 0;
	or.b32  	%r25, %r24, 2146435072;
	selp.b32 	%r26, %r25, %r24, %p5;
	mov.b32 	%r27, 0;
	mov.b64 	%fd106, {%r27, %r26};
$L__BB1_2:
	add.f64 	%fd17, %fd2, 0d4000000000000000;
	{
	.reg .b32 %temp; 
	mov.b64 	{%temp, %r28}, %fd17;
	}
	and.b32  	%r29, %r28, 2146435072;
	setp.ne.s32 	%p6, %r29, 2146435072;
	@%p6 bra 	$L__BB1_7;
	setp.num.f64 	%p7, %fd2, %fd2;
	@%p7 bra 	$L__BB1_5;
	mov.f64 	%fd18, 0d4000000000000000;
	add.rn.f64 	%fd106, %fd2, %fd18;
	bra.uni 	$L__BB1_7;
$L__BB1_5:
	setp.neu.f64 	%p8, %fd3, 0d7FF0000000000000;
	@%p8 bra 	$L__BB1_7;
	setp.lt.s32 	%p9, %r9, 0;
	setp.eq.s32 	%p10, %r11, 1062207488;
	setp.lt.s32 	%p11, %r23, 0;
	selp.b32 	%r31, 0, 2146435072, %p11;
	and.b32  	%r32, %r23, 2147483647;
	setp.ne.s32 	%p12, %r32, 1071644672;
	or.b32  	%r33, %r31, -2147483648;
	selp.b32 	%r34, %r33, %r31, %p12;
	selp.b32 	%r35, %r34, %r31, %p10;
	selp.b32 	%r36, %r35, %r31, %p9;
	mov.b32 	%r37, 0;
	mov.b64 	%fd106, {%r37, %r36};
$L__BB1_7:
	ld.param.u64 	%rd30, [_Z12CalcTimeStepPdS_S_S_P17curandStateXORWOW_param_3];
	ld.param.u64 	%rd29, [_Z12CalcTimeStepPdS_S_S_P17curandStateXORWOW_param_2];
	ld.param.u64 	%rd28, [_Z12CalcTimeStepPdS_S_S_P17curandStateXORWOW_param_1];
	setp.lt.f64 	%p13, %fd1, 0d0000000000000000;
	setp.gt.f64 	%p14, %fd1, 0d3FF0000000000000;
	setp.gt.f64 	%p15, %fd1, 0d0000000000000000;
	setp.lt.f64 	%p16, %fd1, 0d3FF0000000000000;
	selp.f64 	%fd19, 0d3FF0000000000000, 0d0000000000000000, %p15;
	selp.f64 	%fd20, 0d3FF0000000000000, %fd19, %p16;
	selp.f64 	%fd21, 0dBFF0000000000000, %fd20, %p13;
	selp.f64 	%fd22, 0dBFF0000000000000, %fd21, %p14;
	cvta.to.global.u64 	%rd8, %rd29;
	cvta.to.global.u64 	%rd9, %rd28;
	cvta.to.global.u64 	%rd10, %rd30;
	setp.eq.f64 	%p17, %fd2, 0d3FF0000000000000;
	selp.f64 	%fd23, 0d3FF0000000000000, %fd106, %p17;
	ld.const.f64 	%fd24, [sigma0];
	mul.f64 	%fd25, %fd24, %fd22;
	mul.f64 	%fd26, %fd25, %fd23;
	add.f64 	%fd27, %fd1, 0dBFE0000000000000;
	fma.rn.f64 	%fd28, %fd27, %fd26, 0d0000000000000000;
	setp.eq.f64 	%p18, %fd22, 0d3FF0000000000000;
	mov.f64 	%fd29, 0d3FF0000000000000;
	sub.f64 	%fd30, %fd29, %fd1;
	mul.f64 	%fd31, %fd1, %fd30;
	sqrt.rn.f64 	%fd32, %fd31;
	selp.f64 	%fd33, %fd32, 0d0000000000000000, %p18;
	mul.f64 	%fd34, %fd33, %fd2;
	ld.const.f64 	%fd35, [dS];
	mul.f64 	%fd36, %fd35, %fd34;
	mul.wide.s32 	%rd11, %r8, 8;
	add.s64 	%rd12, %rd8, %rd11;
	ld.global.f64 	%fd37, [%rd12];
	ld.const.f64 	%fd38, [Tm];
	sub.f64 	%fd39, %fd37, %fd38;
	mul.f64 	%fd40, %fd36, %fd39;
	sub.f64 	%fd41, %fd28, %fd40;
	add.s64 	%rd13, %rd1, %rd11;
	ld.global.f64 	%fd42, [%rd13+8];
	add.f64 	%fd43, %fd42, 0d0000000000000000;
	add.f64 	%fd44, %fd1, %fd1;
	sub.f64 	%fd45, %fd43, %fd44;
	ld.global.f64 	%fd46, [%rd13+-8];
	add.f64 	%fd47, %fd45, %fd46;
	ld.const.f64 	%fd48, [dx];
	mul.f64 	%fd49, %fd48, %fd48;
	div.rn.f64 	%fd50, %fd47, %fd49;
	mul.wide.s32 	%rd14, %r7, 8;
	add.s64 	%rd15, %rd13, %rd14;
	ld.global.f64 	%fd51, [%rd15];
	add.f64 	%fd52, %fd51, 0d0000000000000000;
	sub.f64 	%fd53, %fd52, %fd44;
	add.s32 	%r38, %r5, %r2;
	mad.lo.s32 	%r39, %r38, %r7, %r1;
	mul.wide.s32 	%rd16, %r39, 8;
	add.s64 	%rd17, %rd1, %rd16;
	ld.global.f64 	%fd54, [%rd17];
	add.f64 	%fd55, %fd53, %fd54;
	ld.const.f64 	%fd56, [dy];
	mul.f64 	%fd57, %fd56, %fd56;
	div.rn.f64 	%fd58, %fd55, %fd57;
	add.s32 	%r40, %r5, %r4;
	add.s32 	%r41, %r6, %r4;
	mad.lo.s32 	%r42, %r41, %r7, %r1;
	mul.wide.s32 	%rd18, %r42, 8;
	add.s64 	%rd19, %rd1, %rd18;
	ld.global.f64 	%fd59, [%rd19];
	add.f64 	%fd60, %fd59, 0d0000000000000000;
	sub.f64 	%fd61, %fd60, %fd44;
	shl.b32 	%r43, %r4, 1;
	sub.s32 	%r44, %r40, %r43;
	add.s32 	%r45, %r44, %r3;
	mad.lo.s32 	%r46, %r45, %r7, %r1;
	mul.wide.s32 	%rd20, %r46, 8;
	add.s64 	%rd21, %rd1, %rd20;
	ld.global.f64 	%fd62, [%rd21];
	add.f64 	%fd63, %fd61, %fd62;
	ld.const.f64 	%fd64, [dz];
	mul.f64 	%fd65, %fd64, %fd64;
	div.rn.f64 	%fd66, %fd63, %fd65;
	add.f64 	%fd67, %fd50, %fd58;
	add.f64 	%fd68, %fd67, %fd66;
	fma.rn.f64 	%fd69, %fd24, %fd68, %fd41;
	ld.const.f64 	%fd70, [mu];
	mul.f64 	%fd71, %fd70, %fd69;
	ld.const.f64 	%fd72, [alpha1];
	ld.const.f64 	%fd73, [alpha0];
	mul.f64 	%fd74, %fd30, %fd73;
	fma.rn.f64 	%fd75, %fd1, %fd72, %fd74;
	ld.global.f64 	%fd76, [%rd12+8];
	add.f64 	%fd77, %fd76, 0d0000000000000000;
	add.f64 	%fd78, %fd37, %fd37;
	sub.f64 	%fd79, %fd77, %fd78;
	ld.global.f64 	%fd80, [%rd12+-8];
	add.f64 	%fd81, %fd80, %fd79;
	div.rn.f64 	%fd82, %fd81, %fd49;
	add.s64 	%rd22, %rd12, %rd14;
	ld.global.f64 	%fd83, [%rd22];
	add.f64 	%fd84, %fd83, 0d0000000000000000;
	sub.f64 	%fd85, %fd84, %fd78;
	add.s64 	%rd23, %rd8, %rd16;
	ld.global.f64 	%fd86, [%rd23];
	add.f64 	%fd87, %fd86, %fd85;
	div.rn.f64 	%fd88, %fd87, %fd57;
	add.s64 	%rd24, %rd8, %rd18;
	ld.global.f64 	%fd89, [%rd24];
	add.f64 	%fd90, %fd89, 0d0000000000000000;
	sub.f64 	%fd91, %fd90, %fd78;
	add.s64 	%rd25, %rd8, %rd20;
	ld.global.f64 	%fd92, [%rd25];
	add.f64 	%fd93, %fd92, %fd91;
	div.rn.f64 	%fd94, %fd93, %fd65;
	add.f64 	%fd95, %fd82, %fd88;
	add.f64 	%fd96, %fd95, %fd94;
	mul.f64 	%fd97, %fd75, %fd96;
	ld.const.f64 	%fd98, [kappa];
	fma.rn.f64 	%fd99, %fd71, %fd98, %fd97;
	add.f64 	%fd100, %fd99, 0d0000000000000000;
	add.s64 	%rd26, %rd9, %rd11;
	ld.global.f64 	%fd101, [%rd26];
	add.f64 	%fd102, %fd71, %fd101;
	st.global.f64 	[%rd26], %fd102;
	add.s64 	%rd27, %rd10, %rd11;
	ld.global.f64 	%fd103, [%rd27];
	add.f64 	%fd104, %fd103, %fd100;
	st.global.f64 	[%rd27], %fd104;
	ret;

}
	// .globl	_Z13ApplyTimeStepPdS_S_S_
.visible .entry _Z13ApplyTimeStepPdS_S_S_(
	.param .u64 .ptr .align 1 _Z13ApplyTimeStepPdS_S_S__param_0,
	.param .u64 .ptr .align 1 _Z13ApplyTimeStepPdS_S_S__param_1,
	.param .u64 .ptr .align 1 _Z13ApplyTimeStepPdS_S_S__param_2,
	.param .u64 .ptr .align 1 _Z13ApplyTimeStepPdS_S_S__param_3
)
{
	.reg .b32 	%r<20>;
	.reg .b64 	%rd<15>;
	.reg .b64 	%fd<8>;

	ld.param.u64 	%rd1, [_Z13ApplyTimeStepPdS_S_S__param_0];
	ld.param.u64 	%rd2, [_Z13ApplyTimeStepPdS_S_S__param_1];
	ld.param.u64 	%rd3, [_Z13ApplyTimeStepPdS_S_S__param_2];
	ld.param.u64 	%rd4, [_Z13ApplyTimeStepPdS_S_S__param_3];
	cvta.to.global.u64 	%rd5, %rd3;
	cvta.to.global.u64 	%rd6, %rd4;
	cvta.to.global.u64 	%rd7, %rd1;
	cvta.to.global.u64 	%rd8, %rd2;
	mov.u32 	%r1, %ctaid.x;
	mov.u32 	%r2, %ntid.x;
	mov.u32 	%r3, %tid.x;
	mov.u32 	%r4, %ctaid.y;
	mov.u32 	%r5, %ntid.y;
	mov.u32 	%r6, %tid.y;
	mov.u32 	%r7, %ctaid.z;
	mov.u32 	%r8, %ntid.z;
	mov.u32 	%r9, %tid.z;
	mad.lo.s32 	%r10, %r7, %r8, %r9;
	ld.const.u32 	%r11, [devMy];
	mad.lo.s32 	%r12, %r11, %r10, %r11;
	mad.lo.s32 	%r13, %r4, %r5, %r6;
	add.s32 	%r14, %r13, %r12;
	ld.const.u32 	%r15, [devMx];
	mad.lo.s32 	%r16, %r15, %r14, %r15;
	mad.lo.s32 	%r17, %r1, %r2, %r3;
	add.s32 	%r18, %r17, %r16;
	add.s32 	%r19, %r18, 1;
	ld.const.f64 	%fd1, [dt];
	mul.wide.s32 	%rd9, %r19, 8;
	add.s64 	%rd10, %rd8, %rd9;
	ld.global.f64 	%fd2, [%rd10];
	add.s64 	%rd11, %rd7, %rd9;
	ld.global.f64 	%fd3, [%rd11];
	fma.rn.f64 	%fd4, %fd1, %fd2, %fd3;
	st.global.f64 	[%rd11], %fd4;
	mov.b64 	%rd12, 0;
	st.global.u64 	[%rd10], %rd12;
	add.s64 	%rd13, %rd6, %rd9;
	ld.global.f64 	%fd5, [%rd13];
	add.s64 	%rd14, %rd5, %rd9;
	ld.global.f64 	%fd6, [%rd14];
	fma.rn.f64 	%fd7, %fd1, %fd5, %fd6;
	st.global.f64 	[%rd14], %fd7;
	st.global.u64 	[%rd13], %rd12;
	ret;

}
	// .globl	_Z14SetBoundariesXPd
.visible .entry _Z14SetBoundariesXPd(
	.param .u64 .ptr .align 1 _Z14SetBoundariesXPd_param_0
)
{
	.reg .b32 	%r<13>;
	.reg .b64 	%rd<5>;
	.reg .b64 	%fd<3>;

	ld.param.u64 	%rd1, [_Z14SetBoundariesXPd_param_0];
	cvta.to.global.u64 	%rd2, %rd1;
	mov.u32 	%r1, %ctaid.y;
	mov.u32 	%r2, %ntid.y;
	mov.u32 	%r3, %tid.y;
	mad.lo.s32 	%r4, %r1, %r2, %r3;
	mov.u32 	%r5, %ctaid.z;
	mov.u32 	%r6, %ntid.z;
	mov.u32 	%r7, %tid.z;
	mad.lo.s32 	%r8, %r5, %r6, %r7;
	ld.const.u32 	%r9, [devMy];
	mad.lo.s32 	%r10, %r9, %r8, %r4;
	ld.const.u32 	%r11, [devMx];
	mul.lo.s32 	%r12, %r10, %r11;
	mul.wide.s32 	%rd3, %r12, 8;
	add.s64 	%rd4, %rd2, %rd3;
	ld.global.f64 	%fd1, [%rd4+8];
	st.global.f64 	[%rd4], %fd1;
	ld.global.f64 	%fd2, [%rd4+1016];
	st.global.f64 	[%rd4+1024], %fd2;
	ret;

}
	// .globl	_Z14SetBoundariesYPd
.visible .entry _Z14SetBoundariesYPd(
	.param .u64 .ptr .align 1 _Z14SetBoundariesYPd_param_0
)
{
	.reg .b32 	%r<15>;
	.reg .b64 	%rd<11>;
	.reg .b64 	%fd<3>;

	ld.param.u64 	%rd1, [_Z14SetBoundariesYPd_param_0];
	cvta.to.global.u64 	%rd2, %rd1;
	mov.u32 	%r1, %ctaid.x;
	mov.u32 	%r2, %ntid.x;
	mov.u32 	%r3, %tid.x;
	mad.lo.s32 	%r4, %r1, %r2, %r3;
	mov.u32 	%r5, %ctaid.z;
	mov.u32 	%r6, %ntid.z;
	mov.u32 	%r7, %tid.z;
	mad.lo.s32 	%r8, %r5, %r6, %r7;
	ld.const.u32 	%r9, [devMy];
	mul.lo.s32 	%r10, %r9, %r8;
	ld.const.u32 	%r11, [devMx];
	mad.lo.s32 	%r12, %r10, %r11, %r4;
	add.s32 	%r13, %r12, %r11;
	mul.wide.s32 	%rd3, %r13, 8;
	add.s64 	%rd4, %rd2, %rd3;
	ld.global.f64 	%fd1, [%rd4];
	mul.wide.s32 	%rd5, %r12, 8;
	add.s64 	%rd6, %rd2, %rd5;
	st.global.f64 	[%rd6], %fd1;
	mad.lo.s32 	%r14, %r11, 127, %r12;
	mul.wide.s32 	%rd7, %r14, 8;
	add.s64 	%rd8, %rd2, %rd7;
	ld.global.f64 	%fd2, [%rd8];
	mul.wide.s32 	%rd9, %r11, 8;
	add.s64 	%rd10, %rd8, %rd9;
	st.global.f64 	[%rd10], %fd2;
	ret;

}
	// .globl	_Z14SetBoundariesZPd
.visible .entry _Z14SetBoundariesZPd(
	.param .u64 .ptr .align 1 _Z14SetBoundariesZPd_param_0
)
{
	.reg .b32 	%r<18>;
	.reg .b64 	%rd<11>;
	.reg .b64 	%fd<3>;

	ld.param.u64 	%rd1, [_Z14SetBoundariesZPd_param_0];
	cvta.to.global.u64 	%rd2, %rd1;
	mov.u32 	%r1, %ctaid.x;
	mov.u32 	%r2, %ntid.x;
	mov.u32 	%r3, %tid.x;
	mad.lo.s32 	%r4, %r1, %r2, %r3;
	mov.u32 	%r5, %ctaid.y;
	mov.u32 	%r6, %ntid.y;
	mov.u32 	%r7, %tid.y;
	mad.lo.s32 	%r8, %r5, %r6, %r7;
	ld.const.u32 	%r9, [devMy];
	add.s32 	%r10, %r9, %r8;
	ld.const.u32 	%r11, [devMx];
	mad.lo.s32 	%r12, %r10, %r11, %r4;
	mul.wide.s32 	%rd3, %r12, 8;
	add.s64 	%rd4, %rd2, %rd3;
	ld.global.f64 	%fd1, [%rd4];
	mad.lo.s32 	%r13, %r11, %r8, %r4;
	mul.wide.s32 	%rd5, %r13, 8;
	add.s64 	%rd6, %rd2, %rd5;
	st.global.f64 	[%rd6], %fd1;
	mad.lo.s32 	%r14, %r9, 126, %r10;
	mad.lo.s32 	%r15, %r14, %r11, %r4;
	mul.wide.s32 	%rd7, %r15, 8;
	add.s64 	%rd8, %rd2, %rd7;
	ld.global.f64 	%fd2, [%rd8];
	add.s32 	%r16, %r14, %r9;
	mad.lo.s32 	%r17, %r16, %r11, %r4;
	mul.wide.s32 	%rd9, %r17, 8;
	add.s64 	%rd10, %rd2, %rd9;
	st.global.f64 	[%rd10], %fd2;
	ret;

}
	// .globl	_Z23InitializeRandomNumbersP17curandStateXORWOW
.visible .entry _Z23InitializeRandomNumbersP17curandStateXORWOW(
	.param .u64 .ptr .align 1 _Z23InitializeRandomNumbersP17curandStateXORWOW_param_0
)
{
	.reg .pred 	%p<25>;
	.reg .b32 	%r<426>;
	.reg .b64 	%rd<18>;

	ld.param.u64 	%rd8, [_Z23InitializeRandomNumbersP17curandStateXORWOW_param_0];
	cvta.to.global.u64 	%rd9, %rd8;
	mov.u32 	%r182, %ctaid.x;
	mov.u32 	%r183, %ntid.x;
	mov.u32 	%r184, %tid.x;
	mov.u32 	%r185, %ctaid.y;
	mov.u32 	%r186, %ntid.y;
	mov.u32 	%r187, %tid.y;
	mov.u32 	%r188, %ctaid.z;
	mov.u32 	%r189, %ntid.z;
	mov.u32 	%r190, %tid.z;
	mad.lo.s32 	%r191, %r188, %r189, %r190;
	ld.const.u32 	%r192, [devMy];
	mad.lo.s32 	%r193, %r192, %r191, %r192;
	mad.lo.s32 	%r194, %r185, %r186, %r187;
	add.s32 	%r195, %r194, %r193;
	ld.const.u32 	%r196, [devMx];
	mad.lo.s32 	%r197, %r196, %r195, %r196;
	mad.lo.s32 	%r198, %r182, %r183, %r184;
	add.s32 	%r199, %r198, %r197;
	add.s32 	%r200, %r199, 1;
	ld.const.u32 	%r201, [seed];
	cvt.s64.s32 	%rd17, %r200;
	mul.wide.s32 	%rd10, %r200, 48;
	add.s64 	%rd2, %rd9, %rd10;
	xor.b32  	%r202, %r201, -1429050551;
	mul.lo.s32 	%r203, %r202, 1099087573;
	setp.gt.s32 	%p1, %r201, -1;
	selp.b32 	%r204, -644748465, -1947113066, %p1;
	add.s32 	%r205, %r204, %r203;
	add.s32 	%r206, %r205, 6615241;
	add.s32 	%r207, %r203, 123456789;
	st.global.v2.u32 	[%rd2], {%r206, %r207};
	xor.b32  	%r208, %r203, 362436069;
	add.s32 	%r209, %r204, 521288629;
	st.global.v2.u32 	[%rd2+8], {%r208, %r209};
	xor.b32  	%r210, %r204, 88675123;
	add.s32 	%r211, %r203, 5783321;
	st.global.v2.u32 	[%rd2+16], {%r210, %r211};
	setp.eq.s32 	%p2, %r200, 0;
	@%p2 bra 	$L__BB6_42;
	mov.b32 	%r332, 0;
	mov.u64 	%rd12, precalc_xorwow_matrix;
$L__BB6_2:
	and.b64  	%rd4, %rd17, 3;
	setp.eq.s64 	%p3, %rd4, 0;
	@%p3 bra 	$L__BB6_41;
	mul.wide.u32 	%rd11, %r332, 3200;
	add.s64 	%rd5, %rd12, %rd11;
	cvt.u32.u64 	%r2, %rd4;
	mov.b32 	%r333, 0;
$L__BB6_4:
	mov.b32 	%r346, 0;
	mov.u32 	%r347, %r346;
	mov.u32 	%r348, %r346;
	mov.u32 	%r349, %r346;
	mov.u32 	%r350, %r346;
	mov.u32 	%r339, %r346;
$L__BB6_5:
	mul.wide.u32 	%rd13, %r339, 4;
	add.s64 	%rd14, %rd2, %rd13;
	ld.global.u32 	%r10, [%rd14+4];
	shl.b32 	%r11, %r339, 5;
	mov.b32 	%r345, 0;
$L__BB6_6:
	.pragma "nounroll";
	shr.u32 	%r216, %r10, %r345;
	and.b32  	%r217, %r216, 1;
	setp.eq.b32 	%p4, %r217, 1;
	not.pred 	%p5, %p4;
	add.s32 	%r218, %r11, %r345;
	mul.lo.s32 	%r219, %r218, 5;
	mul.wide.u32 	%rd15, %r219, 4;
	add.s64 	%rd6, %rd5, %rd15;
	@%p5 bra 	$L__BB6_8;
	ld.global.u32 	%r220, [%rd6];
	xor.b32  	%r350, %r350, %r220;
	ld.global.u32 	%r221, [%rd6+4];
	xor.b32  	%r349, %r349, %r221;
	ld.global.u32 	%r222, [%rd6+8];
	xor.b32  	%r348, %r348, %r222;
	ld.global.u32 	%r223, [%rd6+12];
	xor.b32  	%r347, %r347, %r223;
	ld.global.u32 	%r224, [%rd6+16];
	xor.b32  	%r346, %r346, %r224;
$L__BB6_8:
	and.b32  	%r226, %r216, 2;
	setp.eq.s32 	%p6, %r226, 0;
	@%p6 bra 	$L__BB6_10;
	ld.global.u32 	%r227, [%rd6+20];
	xor.b32  	%r350, %r350, %r227;
	ld.global.u32 	%r228, [%rd6+24];
	xor.b32  	%r349, %r349, %r228;
	ld.global.u32 	%r229, [%rd6+28];
	xor.b32  	%r348, %r348, %r229;
	ld.global.u32 	%r230, [%rd6+32];
	xor.b32  	%r347, %r347, %r230;
	ld.global.u32 	%r231, [%rd6+36];
	xor.b32  	%r346, %r346, %r231;
$L__BB6_10:
	and.b32  	%r233, %r216, 4;
	setp.eq.s32 	%p7, %r233, 0;
	@%p7 bra 	$L__BB6_12;
	ld.global.u32 	%r234, [%rd6+40];
	xor.b32  	%r350, %r350, %r234;
	ld.global.u32 	%r235, [%rd6+44];
	xor.b32  	%r349, %r349, %r235;
	ld.global.u32 	%r236, [%rd6+48];
	xor.b32  	%r348, %r348, %r236;
	ld.global.u32 	%r237, [%rd6+52];
	xor.b32  	%r347, %r347, %r237;
	ld.global.u32 	%r238, [%rd6+56];
	xor.b32  	%r346, %r346, %r238;
$L__BB6_12:
	and.b32  	%r240, %r216, 8;
	setp.eq.s32 	%p8, %r240, 0;
	@%p8 bra 	$L__BB6_14;
	ld.global.u32 	%r241, [%rd6+60];
	xor.b32  	%r350, %r350, %r241;
	ld.global.u32 	%r242, [%rd6+64];
	xor.b32  	%r349, %r349, %r242;
	ld.global.u32 	%r243, [%rd6+68];
	xor.b32  	%r348, %r348, %r243;
	ld.global.u32 	%r244, [%rd6+72];
	xor.b32  	%r347, %r347, %r244;
	ld.global.u32 	%r245, [%rd6+76];
	xor.b32  	%r346, %r346, %r245;
$L__BB6_14:
	and.b32  	%r247, %r216, 16;
	setp.eq.s32 	%p9, %r247, 0;
	@%p9 bra 	$L__BB6_16;
	ld.global.u32 	%r248, [%rd6+80];
	xor.b32  	%r350, %r350, %r248;
	ld.global.u32 	%r249, [%rd6+84];
	xor.b32  	%r349, %r349, %r249;
	ld.global.u32 	%r250, [%rd6+88];
	xor.b32  	%r348, %r348, %r250;
	ld.global.u32 	%r251, [%rd6+92];
	xor.b32  	%r347, %r347, %r251;
	ld.global.u32 	%r252, [%rd6+96];
	xor.b32  	%r346, %r346, %r252;
$L__BB6_16:
	and.b32  	%r254, %r216, 32;
	setp.eq.s32 	%p10, %r254, 0;
	@%p10 bra 	$L__BB6_18;
	ld.global.u32 	%r255, [%rd6+100];
	xor.b32  	%r350, %r350, %r255;
	ld.global.u32 	%r256, [%rd6+104];
	xor.b32  	%r349, %r349, %r256;
	ld.global.u32 	%r257, [%rd6+108];
	xor.b32  	%r348, %r348, %r257;
	ld.global.u32 	%r258, [%rd6+112];
	xor.b32  	%r347, %r347, %r258;
	ld.global.u32 	%r259, [%rd6+116];
	xor.b32  	%r346, %r346, %r259;
$L__BB6_18:
	and.b32  	%r261, %r216, 64;
	setp.eq.s32 	%p11, %r261, 0;
	@%p11 bra 	$L__BB6_20;
	ld.global.u32 	%r262, [%rd6+120];
	xor.b32  	%r350, %r350, %r262;
	ld.global.u32 	%r263, [%rd6+124];
	xor.b32  	%r349, %r349, %r263;
	ld.global.u32 	%r264, [%rd6+128];
	xor.b32  	%r348, %r348, %r264;
	ld.global.u32 	%r265, [%rd6+132];
	xor.b32  	%r347, %r347, %r265;
	ld.global.u32 	%r266, [%rd6+136];
	xor.b32  	%r346, %r346, %r266;
$L__BB6_20:
	and.b32  	%r268, %r216, 128;
	setp.eq.s32 	%p12, %r268, 0;
	@%p12 bra 	$L__BB6_22;
	ld.global.u32 	%r269, [%rd6+140];
	xor.b32  	%r350, %r350, %r269;
	ld.global.u32 	%r270, [%rd6+144];
	xor.b32  	%r349, %r349, %r270;
	ld.global.u32 	%r271, [%rd6+148];
	xor.b32  	%r348, %r348, %r271;
	ld.global.u32 	%r272, [%rd6+152];
	xor.b32  	%r347, %r347, %r272;
	ld.global.u32 	%r273, [%rd6+156];
	xor.b32  	%r346, %r346, %r273;
$L__BB6_22:
	and.b32  	%r275, %r216, 256;
	setp.eq.s32 	%p13, %r275, 0;
	@%p13 bra 	$L__BB6_24;
	ld.global.u32 	%r276, [%rd6+160];
	xor.b32  	%r350, %r350, %r276;
	ld.global.u32 	%r277, [%rd6+164];
	xor.b32  	%r349, %r349, %r277;
	ld.global.u32 	%r278, [%rd6+168];
	xor.b32  	%r348, %r348, %r278;
	ld.global.u32 	%r279, [%rd6+172];
	xor.b32  	%r347, %r347, %r279;
	ld.global.u32 	%r280, [%rd6+176];
	xor.b32  	%r346, %r346, %r280;
$L__BB6_24:
	and.b32  	%r282, %r216, 512;
	setp.eq.s32 	%p14, %r282, 0;
	@%p14 bra 	$L__BB6_26;
	ld.global.u32 	%r283, [%rd6+180];
	xor.b32  	%r350, %r350, %r283;
	ld.global.u32 	%r284, [%rd6+184];
	xor.b32  	%r349, %r349, %r284;
	ld.global.u32 	%r285, [%rd6+188];
	xor.b32  	%r348, %r348, %r285;
	ld.global.u32 	%r286, [%rd6+192];
	xor.b32  	%r347, %r347, %r286;
	ld.global.u32 	%r287, [%rd6+196];
	xor.b32  	%r346, %r346, %r287;
$L__BB6_26:
	and.b32  	%r289, %r216, 1024;
	setp.eq.s32 	%p15, %r289, 0;
	@%p15 bra 	$L__BB6_28;
	ld.global.u32 	%r290, [%rd6+200];
	xor.b32  	%r350, %r350, %r290;
	ld.global.u32 	%r291, [%rd6+204];
	xor.b32  	%r349, %r349, %r291;
	ld.global.u32 	%r292, [%rd6+208];
	xor.b32  	%r348, %r348, %r292;
	ld.global.u32 	%r293, [%rd6+212];
	xor.b32  	%r347, %r347, %r293;
	ld.global.u32 	%r294, [%rd6+216];
	xor.b32  	%r346, %r346, %r294;
$L__BB6_28:
	and.b32  	%r296, %r216, 2048;
	setp.eq.s32 	%p16, %r296, 0;
	@%p16 bra 	$L__BB6_30;
	ld.global.u32 	%r297, [%rd6+220];
	xor.b32  	%r350, %r350, %r297;
	ld.global.u32 	%r298, [%rd6+224];
	xor.b32  	%r349, %r349, %r298;
	ld.global.u32 	%r299, [%rd6+228];
	xor.b32  	%r348, %r348, %r299;
	ld.global.u32 	%r300, [%rd6+232];
	xor.b32  	%r347, %r347, %r300;
	ld.global.u32 	%r301, [%rd6+236];
	xor.b32  	%r346, %r346, %r301;
$L__BB6_30:
	and.b32  	%r303, %r216, 4096;
	setp.eq.s32 	%p17, %r303, 0;
	@%p17 bra 	$L__BB6_32;
	ld.global.u32 	%r304, [%rd6+240];
	xor.b32  	%r350, %r350, %r304;
	ld.global.u32 	%r305, [%rd6+244];
	xor.b32  	%r349, %r349, %r305;
	ld.global.u32 	%r306, [%rd6+248];
	xor.b32  	%r348, %r348, %r306;
	ld.global.u32 	%r307, [%rd6+252];
	xor.b32  	%r347, %r347, %r307;
	ld.global.u32 	%r308, [%rd6+256];
	xor.b32  	%r346, %r346, %r308;
$L__BB6_32:
	and.b32  	%r310, %r216, 8192;
	setp.eq.s32 	%p18, %r310, 0;
	@%p18 bra 	$L__BB6_34;
	ld.global.u32 	%r311, [%rd6+260];
	xor.b32  	%r350, %r350, %r311;
	ld.global.u32 	%r312, [%rd6+264];
	xor.b32  	%r349, %r349, %r312;
	ld.global.u32 	%r313, [%rd6+268];
	xor.b32  	%r348, %r348, %r313;
	ld.global.u32 	%r314, [%rd6+272];
	xor.b32  	%r347, %r347, %r314;
	ld.global.u32 	%r315, [%rd6+276];
	xor.b32  	%r346, %r346, %r315;
$L__BB6_34:
	and.b32  	%r317, %r216, 16384;
	setp.eq.s32 	%p19, %r317, 0;
	@%p19 bra 	$L__BB6_36;
	ld.global.u32 	%r318, [%rd6+280];
	xor.b32  	%r350, %r350, %r318;
	ld.global.u32 	%r319, [%rd6+284];
	xor.b32  	%r349, %r349, %r319;
	ld.global.u32 	%r320, [%rd6+288];
	xor.b32  	%r348, %r348, %r320;
	ld.global.u32 	%r321, [%rd6+292];
	xor.b32  	%r347, %r347, %r321;
	ld.global.u32 	%r322, [%rd6+296];
	xor.b32  	%r346, %r346, %r322;
$L__BB6_36:
	and.b32  	%r324, %r216, 32768;
	setp.eq.s32 	%p20, %r324, 0;
	@%p20 bra 	$L__BB6_38;
	ld.global.u32 	%r325, [%rd6+300];
	xor.b32  	%r350, %r350, %r325;
	ld.global.u32 	%r326, [%rd6+304];
	xor.b32  	%r349, %r349, %r326;
	ld.global.u32 	%r327, [%rd6+308];
	xor.b32  	%r348, %r348, %r327;
	ld.global.u32 	%r328, [%rd6+312];
	xor.b32  	%r347, %r347, %r328;
	ld.global.u32 	%r329, [%rd6+316];
	xor.b32  	%r346, %r346, %r329;
$L__BB6_38:
	add.s32 	%r345, %r345, 16;
	setp.ne.s32 	%p21, %r345, 32;
	@%p21 bra 	$L__BB6_6;
	mad.lo.s32 	%r330, %r339, -31, %r11;
	add.s32 	%r339, %r330, 1;
	setp.ne.s32 	%p22, %r339, 5;
	@%p22 bra 	$L__BB6_5;
	st.global.u32 	[%rd2+4], %r350;
	st.global.u32 	[%rd2+8], %r349;
	st.global.u32 	[%rd2+12], %r348;
	st.global.u32 	[%rd2+16], %r347;
	st.global.u32 	[%rd2+20], %r346;
	add.s32 	%r333, %r333, 1;
	setp.lt.u32 	%p23, %r333, %r2;
	@%p23 bra 	$L__BB6_4;
$L__BB6_41:
	shr.u64 	%rd7, %rd17, 2;
	add.s32 	%r332, %r332, 1;
	setp.gt.u64 	%p24, %rd17, 3;
	mov.u64 	%rd17, %rd7;
	@%p24 bra 	$L__BB6_2;
$L__BB6_42:
	mov.b32 	%r331, 0;
	st.global.v2.u32 	[%rd2+24], {%r331, %r331};
	st.global.u32 	[%rd2+32], %r331;
	mov.b64 	%rd16, 0;
	st.global.u64 	[%rd2+40], %rd16;
	ret;

}
.func  (.param .align 16 .b8 func_retval0[16]) __internal_trig_reduction_slowpathd(
	.param .b64 __internal_trig_reduction_slowpathd_param_0
)
{
	.local .align 8 .b8 	__local_depot7[40];
	.reg .b64 	%SP;
	.reg .b64 	%SPL;
	.reg .pred 	%p<10>;
	.reg .b32 	%r<47>;
	.reg .b64 	%rd<74>;
	.reg .b64 	%fd<5>;

	mov.u64 	%SPL, __local_depot7;
	ld.param.f64 	%fd4, [__internal_trig_reduction_slowpathd_param_0];
	add.u64 	%rd1, %SPL, 0;
	{
	.reg .b32 %temp; 
	mov.b64 	{%temp, %r1}, %fd4;
	}
	shr.u32 	%r2, %r1, 20;
	and.b32  	%r3, %r2, 2047;
	setp.eq.s32 	%p1, %r3, 2047;
	mov.b32 	%r46, 0;
	@%p1 bra 	$L__BB7_9;
	add.s32 	%r20, %r3, -1024;
	mov.b64 	%rd20, %fd4;
	shl.b64 	%rd2, %rd20, 11;
	shr.u32 	%r4, %r20, 6;
	sub.s32 	%r45, 15, %r4;
	sub.s32 	%r21, 19, %r4;
	setp.lt.u32 	%p2, %r20, 128;
	selp.b32 	%r6, 18, %r21, %p2;
	setp.ge.s32 	%p3, %r45, %r6;
	mov.b64 	%rd70, 0;
	@%p3 bra 	$L__BB7_4;
	add.s32 	%r23, %r6, %r4;
	neg.s32 	%r43, %r23;
	or.b64  	%rd3, %rd2, -9223372036854775808;
	mov.b64 	%rd70, 0;
	mov.b32 	%r42, 0;
	mov.u64 	%rd25, __cudart_i2opi_d;
	mov.u32 	%r44, %r45;
$L__BB7_3:
	.pragma "nounroll";
	mul.wide.s32 	%rd22, %r42, 8;
	add.s64 	%rd23, %rd1, %rd22;
	mul.wide.s32 	%rd24, %r44, 8;
	add.s64 	%rd26, %rd25, %rd24;
	ld.global.nc.u64 	%rd27, [%rd26];
	{
	.reg .u32 %r0, %r1, %r2, %r3, %alo, %ahi, %blo, %bhi, %clo, %chi;
	mov.b64 	{%alo,%ahi}, %rd27;
	mov.b64 	{%blo,%bhi}, %rd3;
	mov.b64 	{%clo,%chi}, %rd70;
	mad.lo.cc.u32 	%r0, %alo, %blo, %clo;
	madc.hi.cc.u32 	%r1, %alo, %blo, %chi;
	madc.hi.u32 	%r2, %alo, %bhi, 0;
	mad.lo.cc.u32 	%r1, %alo, %bhi, %r1;
	madc.hi.cc.u32 	%r2, %ahi, %blo, %r2;
	madc.hi.u32 	%r3, %ahi, %bhi, 0;
	mad.lo.cc.u32 	%r1, %ahi, %blo, %r1;
	madc.lo.cc.u32 	%r2, %ahi, %bhi, %r2;
	addc.u32 	%r3, %r3, 0;
	mov.b64 	%rd28, {%r0,%r1};
	mov.b64 	%rd70, {%r2,%r3};
	}
	st.local.u64 	[%rd23], %rd28;
	add.s32 	%r44, %r44, 1;
	add.s32 	%r43, %r43, 1;
	add.s32 	%r42, %r42, 1;
	setp.ne.s32 	%p4, %r43, -15;
	mov.u32 	%r45, %r6;
	@%p4 bra 	$L__BB7_3;
$L__BB7_4:
	cvt.s64.s32 	%rd29, %r45;
	cvt.u64.u32 	%rd30, %r4;
	add.s64 	%rd31, %rd30, %rd29;
	shl.b64 	%rd32, %rd31, 3;
	add.s64 	%rd33, %rd1, %rd32;
	st.local.u64 	[%rd33+-120], %rd70;
	and.b32  	%r15, %r2, 63;
	ld.local.u64 	%rd72, [%rd1+16];
	ld.local.u64 	%rd71, [%rd1+24];
	setp.eq.s32 	%p5, %r15, 0;
	@%p5 bra 	$L__BB7_6;
	shl.b64 	%rd34, %rd71, %r15;
	shr.u64 	%rd35, %rd72, 1;
	xor.b32  	%r24, %r15, 63;
	shr.u64 	%rd36, %rd35, %r24;
	or.b64  	%rd71, %rd34, %rd36;
	ld.local.u64 	%rd37, [%rd1+8];
	shl.b64 	%rd38, %rd72, %r15;
	shr.u64 	%rd39, %rd37, 1;
	shr.u64 	%rd40, %rd39, %r24;
	or.b64  	%rd72, %rd38, %rd40;
$L__BB7_6:
	and.b32  	%r25, %r1, -2147483648;
	shr.u64 	%rd41, %rd71, 62;
	cvt.u32.u64 	%r26, %rd41;
	mov.b64 	{%r27, %r28}, %rd71;
	mov.b64 	{%r29, %r30}, %rd72;
	shf.l.wrap.b32 	%r31, %r30, %r27, 2;
	shf.l.wrap.b32 	%r32, %r27, %r28, 2;
	mov.b64 	%rd42, {%r31, %r32};
	shl.b64 	%rd43, %rd72, 2;
	shr.u64 	%rd44, %rd42, 63;
	cvt.u32.u64 	%r33, %rd44;
	add.s32 	%r34, %r33, %r26;
	setp.eq.s32 	%p6, %r25, 0;
	neg.s32 	%r35, %r34;
	selp.b32 	%r46, %r34, %r35, %p6;
	setp.gt.s64 	%p7, %rd42, -1;
	mov.b64 	%rd45, 0;
	{
	.reg .u32 %r0, %r1, %r2, %r3, %a0, %a1, %a2, %a3, %b0, %b1, %b2, %b3;
	mov.b64 	{%a0,%a1}, %rd45;
	mov.b64 	{%a2,%a3}, %rd45;
	mov.b64 	{%b0,%b1}, %rd43;
	mov.b64 	{%b2,%b3}, %rd42;
	sub.cc.u32 	%r0, %a0, %b0;
	subc.cc.u32 	%r1, %a1, %b1;
	subc.cc.u32 	%r2, %a2, %b2;
	subc.u32 	%r3, %a3, %b3;
	mov.b64 	%rd46, {%r0,%r1};
	mov.b64 	%rd47, {%r2,%r3};
	}
	xor.b32  	%r36, %r25, -2147483648;
	selp.b64 	%rd73, %rd42, %rd47, %p7;
	selp.b64 	%rd14, %rd43, %rd46, %p7;
	selp.b32 	%r17, %r25, %r36, %p7;
	clz.b64 	%r37, %rd73;
	cvt.u64.u32 	%rd15, %r37;
	setp.eq.s32 	%p8, %r37, 0;
	@%p8 bra 	$L__BB7_8;
	cvt.u32.u64 	%r38, %rd15;
	and.b32  	%r39, %r38, 63;
	shl.b64 	%rd48, %rd73, %r39;
	shr.u64 	%rd49, %rd14, 1;
	not.b32 	%r40, %r38;
	and.b32  	%r41, %r40, 63;
	shr.u64 	%rd50, %rd49, %r41;
	or.b64  	%rd73, %rd48, %rd50;
$L__BB7_8:
	mov.b64 	%rd51, -3958705157555305931;
	{
	.reg .u32 %r0, %r1, %r2, %r3, %alo, %ahi, %blo, %bhi;
	mov.b64 	{%alo,%ahi}, %rd73;
	mov.b64 	{%blo,%bhi}, %rd51;
	mul.lo.u32 	%r0, %alo, %blo;
	mul.hi.u32 	%r1, %alo, %blo;
	mad.lo.cc.u32 	%r1, %alo, %bhi, %r1;
	madc.hi.u32 	%r2, %alo, %bhi, 0;
	mad.lo.cc.u32 	%r1, %ahi, %blo, %r1;
	madc.hi.cc.u32 	%r2, %ahi, %blo, %r2;
	madc.hi.u32 	%r3, %ahi, %bhi, 0;
	mad.lo.cc.u32 	%r2, %ahi, %bhi, %r2;
	addc.u32 	%r3, %r3, 0;
	mov.b64 	%rd52, {%r0,%r1};
	mov.b64 	%rd53, {%r2,%r3};
	}
	setp.gt.s64 	%p9, %rd53, 0;
	{
	.reg .u32 %r0, %r1, %r2, %r3, %a0, %a1, %a2, %a3, %b0, %b1, %b2, %b3;
	mov.b64 	{%a0,%a1}, %rd52;
	mov.b64 	{%a2,%a3}, %rd53;
	mov.b64 	{%b0,%b1}, %rd52;
	mov.b64 	{%b2,%b3}, %rd53;
	add.cc.u32 	%r0, %a0, %b0;
	addc.cc.u32 	%r1, %a1, %b1;
	addc.cc.u32 	%r2, %a2, %b2;
	addc.u32 	%r3, %a3, %b3;
	mov.b64 	%rd54, {%r0,%r1};
	mov.b64 	%rd55, {%r2,%r3};
	}
	selp.b64 	%rd56, %rd55, %rd53, %p9;
	selp.s64 	%rd57, -1, 0, %p9;
	sub.s64 	%rd58, %rd57, %rd15;
	cvt.u64.u32 	%rd59, %r17;
	shl.b64 	%rd60, %rd59, 32;
	add.s64 	%rd61, %rd56, 1;
	shr.u64 	%rd62, %rd61, 10;
	add.s64 	%rd63, %rd62, 1;
	shr.u64 	%rd64, %rd63, 1;
	shl.b64 	%rd65, %rd58, 52;
	add.s64 	%rd66, %rd65, %rd64;
	add.s64 	%rd67, %rd66, 4602678819172646912;
	or.b64  	%rd68, %rd67, %rd60;
	mov.b64 	%fd4, %rd68;
$L__BB7_9:
	st.param.f64 	[func_retval0], %fd4;
	st.param.b32 	[func_retval0+8], %r46;
	ret;

}
.func  (.param .b64 func_retval0) __internal_accurate_pow(
	.param .b64 __internal_accurate_pow_param_0
)
{
	.reg .pred 	%p<8>;
	.reg .b32 	%r<49>;
	.reg .b32 	%f<3>;
	.reg .b64 	%fd<109>;

	ld.param.f64 	%fd10, [__internal_accurate_pow_param_0];
	{
	.reg .b32 %temp; 
	mov.b64 	{%temp, %r46}, %fd10;
	}
	{
	.reg .b32 %temp; 
	mov.b64 	{%r45, %temp}, %fd10;
	}
	shr.u32 	%r47, %r46, 20;
	setp.gt.u32 	%p1, %r46, 1048575;
	@%p1 bra 	$L__BB8_2;
	mul.f64 	%fd11, %fd10, 0d4350000000000000;
	{
	.reg .b32 %temp; 
	mov.b64 	{%temp, %r46}, %fd11;
	}
	{
	.reg .b32 %temp; 
	mov.b64 	{%r45, %temp}, %fd11;
	}
	shr.u32 	%r16, %r46, 20;
	add.s32 	%r47, %r16, -54;
$L__BB8_2:
	add.s32 	%r48, %r47, -1023;
	and.b32  	%r17, %r46, -2146435073;
	or.b32  	%r18, %r17, 1072693248;
	mov.b64 	%fd107, {%r45, %r18};
	setp.lt.u32 	%p2, %r18, 1073127583;
	@%p2 bra 	$L__BB8_4;
	{
	.reg .b32 %temp; 
	mov.b64 	{%r19, %temp}, %fd107;
	}
	{
	.reg .b32 %temp; 
	mov.b64 	{%temp, %r20}, %fd107;
	}
	add.s32 	%r21, %r20, -1048576;
	mov.b64 	%fd107, {%r19, %r21};
	add.s32 	%r48, %r47, -1022;
$L__BB8_4:
	add.f64 	%fd12, %fd107, 0dBFF0000000000000;
	add.f64 	%fd13, %fd107, 0d3FF0000000000000;
	rcp.approx.ftz.f64 	%fd14, %fd13;
	neg.f64 	%fd15, %fd13;
	fma.rn.f64 	%fd16, %fd15, %fd14, 0d3FF0000000000000;
	fma.rn.f64 	%fd17, %fd16, %fd16, %fd16;
	fma.rn.f64 	%fd18, %fd17, %fd14, %fd14;
	mul.f64 	%fd19, %fd12, %fd18;
	fma.rn.f64 	%fd20, %fd12, %fd18, %fd19;
	mul.f64 	%fd21, %fd20, %fd20;
	fma.rn.f64 	%fd22, %fd21, 0d3EB0F5FF7D2CAFE2, 0d3ED0F5D241AD3B5A;
	fma.rn.f64 	%fd23, %fd22, %fd21, 0d3EF3B20A75488A3F;
	fma.rn.f64 	%fd24, %fd23, %fd21, 0d3F1745CDE4FAECD5;
	fma.rn.f64 	%fd25, %fd24, %fd21, 0d3F3C71C7258A578B;
	fma.rn.f64 	%fd26, %fd25, %fd21, 0d3F6249249242B910;
	fma.rn.f64 	%fd27, %fd26, %fd21, 0d3F89999999999DFB;
	sub.f64 	%fd28, %fd12, %fd20;
	add.f64 	%fd29, %fd28, %fd28;
	neg.f64 	%fd30, %fd20;
	fma.rn.f64 	%fd31, %fd30, %fd12, %fd29;
	mul.f64 	%fd32, %fd18, %fd31;
	fma.rn.f64 	%fd33, %fd21, %fd27, 0d3FB5555555555555;
	mov.f64 	%fd34, 0d3FB5555555555555;
	sub.f64 	%fd35, %fd34, %fd33;
	fma.rn.f64 	%fd36, %fd21, %fd27, %fd35;
	add.f64 	%fd37, %fd36, 0dBC46A4CB00B9E7B0;
	add.f64 	%fd38, %fd33, %fd37;
	sub.f64 	%fd39, %fd33, %fd38;
	add.f64 	%fd40, %fd37, %fd39;
	mul.rn.f64 	%fd41, %fd20, %fd20;
	neg.f64 	%fd42, %fd41;
	fma.rn.f64 	%fd43, %fd20, %fd20, %fd42;
	{
	.reg .b32 %temp; 
	mov.b64 	{%r22, %temp}, %fd32;
	}
	{
	.reg .b32 %temp; 
	mov.b64 	{%temp, %r23}, %fd32;
	}
	add.s32 	%r24, %r23, 1048576;
	mov.b64 	%fd44, {%r22, %r24};
	fma.rn.f64 	%fd45, %fd20, %fd44, %fd43;
	mul.rn.f64 	%fd46, %fd41, %fd20;
	neg.f64 	%fd47, %fd46;
	fma.rn.f64 	%fd48, %fd41, %fd20, %fd47;
	fma.rn.f64 	%fd49, %fd41, %fd32, %fd48;
	fma.rn.f64 	%fd50, %fd45, %fd20, %fd49;
	mul.rn.f64 	%fd51, %fd38, %fd46;
	neg.f64 	%fd52, %fd51;
	fma.rn.f64 	%fd53, %fd38, %fd46, %fd52;
	fma.rn.f64 	%fd54, %fd38, %fd50, %fd53;
	fma.rn.f64 	%fd55, %fd40, %fd46, %fd54;
	add.f64 	%fd56, %fd51, %fd55;
	sub.f64 	%fd57, %fd51, %fd56;
	add.f64 	%fd58, %fd55, %fd57;
	add.f64 	%fd59, %fd20, %fd56;
	sub.f64 	%fd60, %fd20, %fd59;
	add.f64 	%fd61, %fd56, %fd60;
	add.f64 	%fd62, %fd58, %fd61;
	add.f64 	%fd63, %fd32, %fd62;
	add.f64 	%fd64, %fd59, %fd63;
	sub.f64 	%fd65, %fd59, %fd64;
	add.f64 	%fd66, %fd63, %fd65;
	xor.b32  	%r25, %r48, -2147483648;
	mov.b32 	%r26, 1127219200;
	mov.b64 	%fd67, {%r25, %r26};
	mov.b32 	%r27, -2147483648;
	mov.b64 	%fd68, {%r27, %r26};
	sub.f64 	%fd69, %fd67, %fd68;
	fma.rn.f64 	%fd70, %fd69, 0d3FE62E42FEFA39EF, %fd64;
	fma.rn.f64 	%fd71, %fd69, 0dBFE62E42FEFA39EF, %fd70;
	sub.f64 	%fd72, %fd71, %fd64;
	sub.f64 	%fd73, %fd66, %fd72;
	fma.rn.f64 	%fd74, %fd69, 0d3C7ABC9E3B39803F, %fd73;
	add.f64 	%fd75, %fd70, %fd74;
	sub.f64 	%fd76, %fd70, %fd75;
	add.f64 	%fd77, %fd74, %fd76;
	mov.f64 	%fd78, 0d4000000000000000;
	{
	.reg .b32 %temp; 
	mov.b64 	{%temp, %r28}, %fd78;
	}
	{
	.reg .b32 %temp; 
	mov.b64 	{%r29, %temp}, %fd78;
	}
	shl.b32 	%r30, %r28, 1;
	setp.gt.u32 	%p3, %r30, -33554433;
	and.b32  	%r31, %r28, -15728641;
	selp.b32 	%r32, %r31, %r28, %p3;
	mov.b64 	%fd79, {%r29, %r32};
	mul.rn.f64 	%fd80, %fd75, %fd79;
	neg.f64 	%fd81, %fd80;
	fma.rn.f64 	%fd82, %fd75, %fd79, %fd81;
	fma.rn.f64 	%fd83, %fd77, %fd79, %fd82;
	add.f64 	%fd4, %fd80, %fd83;
	sub.f64 	%fd84, %fd80, %fd4;
	add.f64 	%fd5, %fd83, %fd84;
	fma.rn.f64 	%fd85, %fd4, 0d3FF71547652B82FE, 0d4338000000000000;
	{
	.reg .b32 %temp; 
	mov.b64 	{%r13, %temp}, %fd85;
	}
	mov.f64 	%fd86, 0dC338000000000000;
	add.rn.f64 	%fd87, %fd85, %fd86;
	fma.rn.f64 	%fd88, %fd87, 0dBFE62E42FEFA39EF, %fd4;
	fma.rn.f64 	%fd89, %fd87, 0dBC7ABC9E3B39803F, %fd88;
	fma.rn.f64 	%fd90, %fd89, 0d3E5ADE1569CE2BDF, 0d3E928AF3FCA213EA;
	fma.rn.f64 	%fd91, %fd90, %fd89, 0d3EC71DEE62401315;
	fma.rn.f64 	%fd92, %fd91, %fd89, 0d3EFA01997C89EB71;
	fma.rn.f64 	%fd93, %fd92, %fd89, 0d3F2A01A014761F65;
	fma.rn.f64 	%fd94, %fd93, %fd89, 0d3F56C16C1852B7AF;
	fma.rn.f64 	%fd95, %fd94, %fd89, 0d3F81111111122322;
	fma.rn.f64 	%fd96, %fd95, %fd89, 0d3FA55555555502A1;
	fma.rn.f64 	%fd97, %fd96, %fd89, 0d3FC5555555555511;
	fma.rn.f64 	%fd98, %fd97, %fd89, 0d3FE000000000000B;
	fma.rn.f64 	%fd99, %fd98, %fd89, 0d3FF0000000000000;
	fma.rn.f64 	%fd100, %fd99, %fd89, 0d3FF0000000000000;
	{
	.reg .b32 %temp; 
	mov.b64 	{%r14, %temp}, %fd100;
	}
	{
	.reg .b32 %temp; 
	mov.b64 	{%temp, %r15}, %fd100;
	}
	shl.b32 	%r33, %r13, 20;
	add.s32 	%r34, %r33, %r15;
	mov.b64 	%fd108, {%r14, %r34};
	{
	.reg .b32 %temp; 
	mov.b64 	{%temp, %r35}, %fd4;
	}
	mov.b32 	%f2, %r35;
	abs.f32 	%f1, %f2;
	setp.lt.f32 	%p4, %f1, 0f4086232B;
	@%p4 bra 	$L__BB8_7;
	setp.lt.f64 	%p5, %fd4, 0d0000000000000000;
	add.f64 	%fd101, %fd4, 0d7FF0000000000000;
	selp.f64 	%fd108, 0d0000000000000000, %fd101, %p5;
	setp.geu.f32 	%p6, %f1, 0f40874800;
	@%p6 bra 	$L__BB8_7;
	shr.u32 	%r36, %r13, 31;
	add.s32 	%r37, %r13, %r36;
	shr.s32 	%r38, %r37, 1;
	shl.b32 	%r39, %r38, 20;
	add.s32 	%r40, %r15, %r39;
	mov.b64 	%fd102, {%r14, %r40};
	sub.s32 	%r41, %r13, %r38;
	shl.b32 	%r42, %r41, 20;
	add.s32 	%r43, %r42, 1072693248;
	mov.b32 	%r44, 0;
	mov.b64 	%fd103, {%r44, %r43};
	mul.f64 	%fd108, %fd103, %fd102;
$L__BB8_7:
	abs.f64 	%fd104, %fd108;
	setp.eq.f64 	%p7, %fd104, 0d7FF0000000000000;
	fma.rn.f64 	%fd105, %fd108, %fd5, %fd108;
	selp.f64 	%fd106, %fd108, %fd105, %p7;
	st.param.f64 	[func_retval0], %fd106;
	ret;

}


// ===== COMPILED SASS (sm_100) =====

	.target	sm_100

	.elftype	@"ET_EXEC"


//--------------------- .note.nv.tkinfo           --------------------------
	.section	.note.nv.tkinfo,"",@"SHT_NOTE"
	.sectionflags	@"SHF_NOTE_NV_TKINFO"
	.tkinfo
        /*0018*/ 	.word	0x00000002
        /*0030*/ 	.string	""
        /*0030*/ 	.string	"ptxas"
        /*0030*/ 	.string	"Cuda compilation tools, release 13.0, V13.0.88"
        /*0030*/ 	.string	"Build cuda_13.0.r13.0/compiler.36424714_0"
        /*0030*/ 	.string	"-arch sm_100 -m 64 "



//--------------------- .note.nv.cuinfo           --------------------------
	.section	.note.nv.cuinfo,"",@"SHT_NOTE"
	.sectionflags	@"SHF_NOTE_NV_CUINFO"
        /*0018*/ 	.short	0x0002
        /*001a*/ 	.short	0x0064
        /*001c*/ 	.short	0x0082
	.zero		2


//--------------------- .nv.info                  --------------------------
	.section	.nv.info,"",@"SHT_CUDA_INFO"
	.align	4


	//----- nvinfo : EIATTR_REGCOUNT
	.align		4
        /*0000*/ 	.byte	0x04, 0x2f
        /*0002*/ 	.short	(.L_32 - .L_31)
	.align		4
.L_31:
        /*0004*/ 	.word	index@(_Z27InitializeSupercooledSpherePdS_S_S_)
        /*0008*/ 	.word	0x00000026


	//----- nvinfo : EIATTR_FRAME_SIZE
	.align		4
.L_32:
        /*000c*/ 	.byte	0x04, 0x11
        /*000e*/ 	.short	(.L_34 - .L_33)
	.align		4
.L_33:
        /*0010*/ 	.word	index@($_Z27InitializeSupercooledSpherePdS_S_S_$__internal_trig_reduction_slowpathd)
        /*0014*/ 	.word	0x00000028


	//----- nvinfo : EIATTR_FRAME_SIZE
	.align		4
.L_34:
        /*0018*/ 	.byte	0x04, 0x11
        /*001a*/ 	.short	(.L_36 - .L_35)
	.align		4
.L_35:
        /*001c*/ 	.word	index@($_Z27InitializeSupercooledSpherePdS_S_S_$__internal_accurate_pow)
        /*0020*/ 	.word	0x00000028


	//----- nvinfo : EIATTR_FRAME_SIZE
	.align		4
.L_36:
        /*0024*/ 	.byte	0x04, 0x11
        /*0026*/ 	.short	(.L_38 - .L_37)
	.align		4
.L_37:
        /*0028*/ 	.word	index@($__internal_3_$__cuda_sm20_dsqrt_rn_f64_mediumpath_v1)
        /*002c*/ 	.word	0x00000028


	//----- nvinfo : EIATTR_FRAME_SIZE
	.align		4
.L_38:
        /*0030*/ 	.byte	0x04, 0x11
        /*0032*/ 	.short	(.L_40 - .L_39)
	.align		4
.L_39:
        /*0034*/ 	.word	index@($__internal_2_$__cuda_sm20_div_rn_f64_full)
        /*0038*/ 	.word	0x00000028


	//----- nvinfo : EIATTR_FRAME_SIZE
	.align		4
.L_40:
        /*003c*/ 	.byte	0x04, 0x11
        /*003e*/ 	.short	(.L_42 - .L_41)
	.align		4
.L_41:
        /*0040*/ 	.word	index@(_Z27InitializeSupercooledSpherePdS_S_S_)
        /*0044*/ 	.word	0x00000028


	//----- nvinfo : EIATTR_REGCOUNT
	.align		4
.L_42:
        /*0048*/ 	.byte	0x04, 0x2f
        /*004a*/ 	.short	(.L_44 - .L_43)
	.align		4
.L_43:
        /*004c*/ 	.word	index@(_Z12CalcTimeStepPdS_S_S_P17curandStateXORWOW)
        /*0050*/ 	.word	0x00000030


	//----- nvinfo : EIATTR_FRAME_SIZE
	.align		4
.L_44:
        /*0054*/ 	.byte	0x04, 0x11
        /*0056*/ 	.short	(.L_46 - .L_45)
	.align		4
.L_45:
        /*0058*/ 	.word	index@($_Z12CalcTimeStepPdS_S_S_P17curandStateXORWOW$__internal_accurate_pow)
        /*005c*/ 	.word	0x00000000


	//----- nvinfo : EIATTR_FRAME_SIZE
	.align		4
.L_46:
        /*0060*/ 	.byte	0x04, 0x11
        /*0062*/ 	.short	(.L_48 - .L_47)
	.align		4
.L_47:
        /*0064*/ 	.word	index@($__internal_1_$__cuda_sm20_dsqrt_rn_f64_mediumpath_v1)
        /*0068*/ 	.word	0x00000000


	//----- nvinfo : EIATTR_FRAME_SIZE
	.align		4
.L_48:
        /*006c*/ 	.byte	0x04, 0x11
        /*006e*/ 	.short	(.L_50 - .L_49)
	.align		4
.L_49:
        /*0070*/ 	.word	index@($__internal_0_$__cuda_sm20_div_rn_f64_full)
        /*0074*/ 	.word	0x00000000


	//----- nvinfo : EIATTR_FRAME_SIZE
	.align		4
.L_50:
        /*0078*/ 	.byte	0x04, 0x11
        /*007a*/ 	.short	(.L_52 - .L_51)
	.align		4
.L_51:
        /*007c*/ 	.word	index@(_Z12CalcTimeStepPdS_S_S_P17curandStateXORWOW)
        /*0080*/ 	.word	0x00000000


	//----- nvinfo : EIATTR_REGCOUNT
	.align		4
.L_52:
        /*0084*/ 	.byte	0x04, 0x2f
        /*0086*/ 	.short	(.L_54 - .L_53)
	.align		4
.L_53:
        /*0088*/ 	.word	index@(_Z13ApplyTimeStepPdS_S_S_)
        /*008c*/ 	.word	0x00000012


	//----- nvinfo : EIATTR_FRAME_SIZE
	.align		4
.L_54:
        /*0090*/ 	.byte	0x04, 0x11
        /*0092*/ 	.short	(.L_56 - .L_55)
	.align		4
.L_55:
        /*0094*/ 	.word	index@(_Z13ApplyTimeStepPdS_S_S_)
        /*0098*/ 	.word	0x00000000


	//----- nvinfo : EIATTR_REGCOUNT
	.align		4
.L_56:
        /*009c*/ 	.byte	0x04, 0x2f
        /*009e*/ 	.short	(.L_58 - .L_57)
	.align		4
.L_57:
        /*00a0*/ 	.word	index@(_Z14SetBoundariesXPd)
        /*00a4*/ 	.word	0x0000000a


	//----- nvinfo : EIATTR_FRAME_SIZE
	.align		4
.L_58:
        /*00a8*/ 	.byte	0x04, 0x11
        /*00aa*/ 	.short	(.L_60 - .L_59)
	.align		4
.L_59:
        /*00ac*/ 	.word	index@(_Z14SetBoundariesXPd)
        /*00b0*/ 	.word	0x00000000


	//----- nvinfo : EIATTR_REGCOUNT
	.align		4
.L_60:
        /*00b4*/ 	.byte	0x04, 0x2f
        /*00b6*/ 	.short	(.L_62 - .L_61)
	.align		4
.L_61:
        /*00b8*/ 	.word	index@(_Z14SetBoundariesYPd)
        /*00bc*/ 	.word	0x0000000e


	//----- nvinfo : EIATTR_FRAME_SIZE
	.align		4
.L_62:
        /*00c0*/ 	.byte	0x04, 0x11
        /*00c2*/ 	.short	(.L_64 - .L_63)
	.align		4
.L_63:
        /*00c4*/ 	.word	index@(_Z14SetBoundariesYPd)
        /*00c8*/ 	.word	0x00000000


	//----- nvinfo : EIATTR_REGCOUNT
	.align		4
.L_64:
        /*00cc*/ 	.byte	0x04, 0x2f
        /*00ce*/ 	.short	(.L_66 - .L_65)
	.align		4
.L_65:
        /*00d0*/ 	.word	index@(_Z14SetBoundariesZPd)
        /*00d4*/ 	.word	0x00000010


	//----- nvinfo : EIATTR_FRAME_SIZE
	.align		4
.L_66:
        /*00d8*/ 	.byte	0x04, 0x11
        /*00da*/ 	.short	(.L_68 - .L_67)
	.align		4
.L_67:
        /*00dc*/ 	.word	index@(_Z14SetBoundariesZPd)
        /*00e0*/ 	.word	0x00000000


	//----- nvinfo : EIATTR_REGCOUNT
	.align		4
.L_68:
        /*00e4*/ 	.byte	0x04, 0x2f
        /*00e6*/ 	.short	(.L_70 - .L_69)
	.align		4
.L_69:
        /*00e8*/ 	.word	index@(_Z23InitializeRandomNumbersP17curandStateXORWOW)
        /*00ec*/ 	.word	0x0000001f


	//----- nvinfo : EIATTR_FRAME_SIZE
	.align		4
.L_70:
        /*00f0*/ 	.byte	0x04, 0x11
        /*00f2*/ 	.short	(.L_72 - .L_71)
	.align		4
.L_71:
        /*00f4*/ 	.word	index@(_Z23InitializeRandomNumbersP17curandStateXORWOW)
        /*00f8*/ 	.word	0x00000000


	//----- nvinfo : EIATTR_MIN_STACK_SIZE
	.align		4
.L_72:
        /*00fc*/ 	.byte	0x04, 0x12
        /*00fe*/ 	.short	(.L_74 - .L_73)
	.align		4
.L_73:
        /*0100*/ 	.word	index@(_Z23InitializeRandomNumbersP17curandStateXORWOW)
        /*0104*/ 	.word	0x00000000


	//----- nvinfo : EIATTR_MIN_STACK_SIZE
	.align		4
.L_74:
        /*0108*/ 	.byte	0x04, 0x12
        /*010a*/ 	.short	(.L_76 - .L_75)
	.align		4
.L_75:
        /*010c*/ 	.word	index@(_Z14SetBoundariesZPd)
        /*0110*/ 	.word	0x00000000


	//----- nvinfo : EIATTR_MIN_STACK_SIZE
	.align		4
.L_76:
        /*0114*/ 	.byte	0x04, 0x12
        /*0116*/ 	.short	(.L_78 - .L_77)
	.align		4
.L_77:
        /*0118*/ 	.word	index@(_Z14SetBoundariesYPd)
        /*011c*/ 	.word	0x00000000


	//----- nvinfo : EIATTR_MIN_STACK_SIZE
	.align		4
.L_78:
        /*0120*/ 	.byte	0x04, 0x12
        /*0122*/ 	.short	(.L_80 - .L_79)
	.align		4
.L_79:
        /*0124*/ 	.word	index@(_Z14SetBoundariesXPd)
        /*0128*/ 	.word	0x00000000


	//----- nvinfo : EIATTR_MIN_STACK_SIZE
	.align		4
.L_80:
        /*012c*/ 	.byte	0x04, 0x12
        /*012e*/ 	.short	(.L_82 - .L_81)
	.align		4
.L_81:
        /*0130*/ 	.word	index@(_Z13ApplyTimeStepPdS_S_S_)
        /*0134*/ 	.word	0x00000000


	//----- nvinfo : EIATTR_MIN_STACK_SIZE
	.align		4
.L_82:
        /*0138*/ 	.byte	0x04, 0x12
        /*013a*/ 	.short	(.L_84 - .L_83)
	.align		4
.L_83:
        /*013c*/ 	.word	index@(_Z12CalcTimeStepPdS_S_S_P17curandStateXORWOW)
        /*0140*/ 	.word	0x00000000


	//----- nvinfo : EIATTR_MIN_STACK_SIZE
	.align		4
.L_84:
        /*0144*/ 	.byte	0x04, 0x12
        /*0146*/ 	.short	(.L_86 - .L_85)
	.align		4
.L_85:
        /*0148*/ 	.word	index@(_Z27InitializeSupercooledSpherePdS_S_S_)
        /*014c*/ 	.word	0x00000028
.L_86:


//--------------------- .nv.compat                --------------------------
	.section	.nv.compat,"",@"SHT_CUDA_COMPAT_INFO"
	.align	4
        /*0000*/ 	.byte	0x02, 0x09, 0x00, 0x00, 0x02, 0x02, 0x01, 0x00, 0x02, 0x05, 0x05, 0x00, 0x03, 0x07, 0x01, 0x01
        /*0010*/ 	.byte	0x02, 0x03, 0x00, 0x00, 0x02, 0x06, 0x01, 0x00, 0x04, 0x0b, 0x08, 0x00, 0x01, 0x00, 0x00, 0x00
        /*0020*/ 	.byte	0x00, 0x00, 0x00, 0x00


//--------------------- .nv.info._Z23InitializeRandomNumbersP17curandStateXORWOW --------------------------
	.section	.nv.info._Z23InitializeRandomNumbersP17curandStateXORWOW,"",@"SHT_CUDA_INFO"
	.sectionflags	@""
	.align	4


	//----- nvinfo : EIATTR_CUDA_API_VERSION
	.align		4
        /*0000*/ 	.byte	0x04, 0x37
        /*0002*/ 	.short	(.L_88 - .L_87)
.L_87:
        /*0004*/ 	.word	0x00000082


	//----- nvinfo : EIATTR_KPARAM_INFO
	.align		4
.L_88:
        /*0008*/ 	.byte	0x04, 0x17
        /*000a*/ 	.short	(.L_90 - .L_89)
.L_89:
        /*000c*/ 	.word	0x00000000
        /*0010*/ 	.short	0x0000
        /*0012*/ 	.short	0x0000
        /*0014*/ 	.byte	0x00, 0xf5, 0x21, 0x00


	//----- nvinfo : EIATTR_SPARSE_MMA_MASK
	.align		4
.L_90:
        /*0018*/ 	.byte	0x03, 0x50
        /*001a*/ 	.short	0x0000


	//----- nvinfo : EIATTR_MAXREG_COUNT
	.align		4
        /*001c*/ 	.byte	0x03, 0x1b
        /*001e*/ 	.short	0x00ff


	//----- nvinfo : EIATTR_MERCURY_ISA_VERSION
	.align		4
        /*0020*/ 	.byte	0x03, 0x5f
        /*0022*/ 	.short	0x0101


	//----- nvinfo : EIATTR_VRC_CTA_INIT_COUNT
	.align		4
        /*0024*/ 	.byte	0x02, 0x4a
	.zero		1
	.zero		1


	//----- nvinfo : EIATTR_EXIT_INSTR_OFFSETS
	.align		4
        /*0028*/ 	.byte	0x04, 0x1c
        /*002a*/ 	.short	(.L_92 - .L_91)


	//   ....[0]....
.L_91:
        /*002c*/ 	.word	0x00000fb0


	//----- nvinfo : EIATTR_CRS_STACK_SIZE
	.align		4
.L_92:
        /*0030*/ 	.byte	0x04, 0x1e
        /*0032*/ 	.short	(.L_94 - .L_93)
.L_93:
        /*0034*/ 	.word	0x00000000


	//----- nvinfo : EIATTR_CBANK_PARAM_SIZE
	.align		4
.L_94:
        /*0038*/ 	.byte	0x03, 0x19
        /*003a*/ 	.short	0x0008


	//----- nvinfo : EIATTR_PARAM_CBANK
	.align		4
        /*003c*/ 	.byte	0x04, 0x0a
        /*003e*/ 	.short	(.L_96 - .L_95)
	.align		4
.L_95:
        /*0040*/ 	.word	index@(.nv.constant0._Z23InitializeRandomNumbersP17curandStateXORWOW)
        /*0044*/ 	.short	0x0380
        /*0046*/ 	.short	0x0008


	//----- nvinfo : EIATTR_SW_WAR
	.align		4
.L_96:
        /*0048*/ 	.byte	0x04, 0x36
        /*004a*/ 	.short	(.L_98 - .L_97)
.L_97:
        /*004c*/ 	.word	0x00000008
.L_98:


//--------------------- .nv.info._Z14SetBoundariesZPd --------------------------
	.section	.nv.info._Z14SetBoundariesZPd,"",@"SHT_CUDA_INFO"
	.sectionflags	@""
	.align	4


	//----- nvinfo : EIATTR_CUDA_API_VERSION
	.align		4
        /*0000*/ 	.byte	0x04, 0x37
        /*0002*/ 	.short	(.L_100 - .L_99)
.L_99:
        /*0004*/ 	.word	0x00000082


	//----- nvinfo : EIATTR_KPARAM_INFO
	.align		4
.L_100:
        /*0008*/ 	.byte	0x04, 0x17
        /*000a*/ 	.short	(.L_102 - .L_101)
.L_101:
        /*000c*/ 	.word	0x00000000
        /*0010*/ 	.short	0x0000
        /*0012*/ 	.short	0x0000
        /*0014*/ 	.byte	0x00, 0xf5, 0x21, 0x00


	//----- nvinfo : EIATTR_SPARSE_MMA_MASK
	.align		4
.L_102:
        /*0018*/ 	.byte	0x03, 0x50
        /*001a*/ 	.short	0x0000


	//----- nvinfo : EIATTR_MAXREG_COUNT
	.align		4
        /*001c*/ 	.byte	0x03, 0x1b
        /*001e*/ 	.short	0x00ff


	//----- nvinfo : EIATTR_MERCURY_ISA_VERSION
	.align		4
        /*0020*/ 	.byte	0x03, 0x5f
        /*0022*/ 	.short	0x0101


	//----- nvinfo : EIATTR_VRC_CTA_INIT_COUNT
	.align		4
        /*0024*/ 	.byte	0x02, 0x4a
	.zero		1
	.zero		1


	//----- nvinfo : EIATTR_EXIT_INSTR_OFFSETS
	.align		4
        /*0028*/ 	.byte	0x04, 0x1c
        /*002a*/ 	.short	(.L_104 - .L_103)


	//   ....[0]....
.L_103:
        /*002c*/ 	.word	0x000001b0


	//----- nvinfo : EIATTR_CBANK_PARAM_SIZE
	.align		4
.L_104:
        /*0030*/ 	.byte	0x03, 0x19
        /*0032*/ 	.short	0x0008


	//----- nvinfo : EIATTR_PARAM_CBANK
	.align		4
        /*0034*/ 	.byte	0x04, 0x0a
        /*0036*/ 	.short	(.L_106 - .L_105)
	.align		4
.L_105:
        /*0038*/ 	.word	index@(.nv.constant0._Z14SetBoundariesZPd)
        /*003c*/ 	.short	0x0380
        /*003e*/ 	.short	0x0008


	//----- nvinfo : EIATTR_SW_WAR
	.align		4
.L_106:
        /*0040*/ 	.byte	0x04, 0x36
        /*0042*/ 	.short	(.L_108 - .L_107)
.L_107:
        /*0044*/ 	.word	0x00000008
.L_108:


//--------------------- .nv.info._Z14SetBoundariesYPd --------------------------
	.section	.nv.info._Z14SetBoundariesYPd,"",@"SHT_CUDA_INFO"
	.sectionflags	@""
	.align	4


	//----- nvinfo : EIATTR_CUDA_API_VERSION
	.align		4
        /*0000*/ 	.byte	0x04, 0x37
        /*0002*/ 	.short	(.L_110 - .L_109)
.L_109:
        /*0004*/ 	.word	0x00000082


	//----- nvinfo : EIATTR_KPARAM_INFO
	.align		4
.L_110:
        /*0008*/ 	.byte	0x04, 0x17
        /*000a*/ 	.short	(.L_112 - .L_111)
.L_111:
        /*000c*/ 	.word	0x00000000
        /*0010*/ 	.short	0x0000
        /*0012*/ 	.short	0x0000
        /*0014*/ 	.byte	0x00, 0xf5, 0x21, 0x00


	//----- nvinfo : EIATTR_SPARSE_MMA_MASK
	.align		4
.L_112:
        /*0018*/ 	.byte	0x03, 0x50
        /*001a*/ 	.short	0x0000


	//----- nvinfo : EIATTR_MAXREG_COUNT
	.align		4
        /*001c*/ 	.byte	0x03, 0x1b
        /*001e*/ 	.short	0x00ff


	//----- nvinfo : EIATTR_MERCURY_ISA_VERSION
	.align		4
        /*0020*/ 	.byte	0x03, 0x5f
        /*0022*/ 	.short	0x0101


	//----- nvinfo : EIATTR_VRC_CTA_INIT_COUNT
	.align		4
        /*0024*/ 	.byte	0x02, 0x4a
	.zero		1
	.zero		1


	//----- nvinfo : EIATTR_EXIT_INSTR_OFFSETS
	.align		4
        /*0028*/ 	.byte	0x04, 0x1c
        /*002a*/ 	.short	(.L_114 - .L_113)


	//   ....[0]....
.L_113:
        /*002c*/ 	.word	0x00000180


	//----- nvinfo : EIATTR_CBANK_PARAM_SIZE
	.align		4
.L_114:
        /*0030*/ 	.byte	0x03, 0x19
        /*0032*/ 	.short	0x0008


	//----- nvinfo : EIATTR_PARAM_CBANK
	.align		4
        /*0034*/ 	.byte	0x04, 0x0a
        /*0036*/ 	.short	(.L_116 - .L_115)
	.align		4
.L_115:
        /*0038*/ 	.word	index@(.nv.constant0._Z14SetBoundariesYPd)
        /*003c*/ 	.short	0x0380
        /*003e*/ 	.short	0x0008


	//----- nvinfo : EIATTR_SW_WAR
	.align		4
.L_116:
        /*0040*/ 	.byte	0x04, 0x36
        /*0042*/ 	.short	(.L_118 - .L_117)
.L_117:
        /*0044*/ 	.word	0x00000008
.L_118:


//--------------------- .nv.info._Z14SetBoundariesXPd --------------------------
	.section	.nv.info._Z14SetBoundariesXPd,"",@"SHT_CUDA_INFO"
	.sectionflags	@""
	.align	4


	//----- nvinfo : EIATTR_CUDA_API_VERSION
	.align		4
        /*0000*/ 	.byte	0x04, 0x37
        /*0002*/ 	.short	(.L_120 - .L_119)
.L_119:
        /*0004*/ 	.word	0x00000082


	//----- nvinfo : EIATTR_KPARAM_INFO
	.align		4
.L_120:
        /*0008*/ 	.byte	0x04, 0x17
        /*000a*/ 	.short	(.L_122 - .L_121)
.L_121:
        /*000c*/ 	.word	0x00000000
        /*0010*/ 	.short	0x0000
        /*0012*/ 	.short	0x0000
        /*0014*/ 	.byte	0x00, 0xf5, 0x21, 0x00


	//----- nvinfo : EIATTR_SPARSE_MMA_MASK
	.align		4
.L_122:
        /*0018*/ 	.byte	0x03, 0x50
        /*001a*/ 	.short	0x0000


	//----- nvinfo : EIATTR_MAXREG_COUNT
	.align		4
        /*001c*/ 	.byte	0x03, 0x1b
        /*001e*/ 	.short	0x00ff


	//----- nvinfo : EIATTR_MERCURY_ISA_VERSION
	.align		4
        /*0020*/ 	.byte	0x03, 0x5f
        /*0022*/ 	.short	0x0101


	//----- nvinfo : EIATTR_VRC_CTA_INIT_COUNT
	.align		4
        /*0024*/ 	.byte	0x02, 0x4a
	.zero		1
	.zero		1


	//----- nvinfo : EIATTR_EXIT_INSTR_OFFSETS
	.align		4
        /*0028*/ 	.byte	0x04, 0x1c
        /*002a*/ 	.short	(.L_124 - .L_123)


	//   ....[0]....
.L_123:
        /*002c*/ 	.word	0x00000130


	//----- nvinfo : EIATTR_CBANK_PARAM_SIZE
	.align		4
.L_124:
        /*0030*/ 	.byte	0x03, 0x19
        /*0032*/ 	.short	0x0008


	//----- nvinfo : EIATTR_PARAM_CBANK
	.align		4
        /*0034*/ 	.byte	0x04, 0x0a
        /*0036*/ 	.short	(.L_126 - .L_125)
	.align		4
.L_125:
        /*0038*/ 	.word	index@(.nv.constant0._Z14SetBoundariesXPd)
        /*003c*/ 	.short	0x0380
        /*003e*/ 	.short	0x0008


	//----- nvinfo : EIATTR_SW_WAR
	.align		4
.L_126:
        /*0040*/ 	.byte	0x04, 0x36
        /*0042*/ 	.short	(.L_128 - .L_127)
.L_127:
        /*0044*/ 	.word	0x00000008
.L_128:


//--------------------- .nv.info._Z13ApplyTimeStepPdS_S_S_ --------------------------
	.section	.nv.info._Z13ApplyTimeStepPdS_S_S_,"",@"SHT_CUDA_INFO"
	.sectionflags	@""
	.align	4


	//----- nvinfo : EIATTR_CUDA_API_VERSION
	.align		4
        /*0000*/ 	.byte	0x04, 0x37
        /*0002*/ 	.short	(.L_130 - .L_129)
.L_129:
        /*0004*/ 	.word	0x00000082


	//----- nvinfo : EIATTR_KPARAM_INFO
	.align		4
.L_130:
        /*0008*/ 	.byte	0x04, 0x17
        /*000a*/ 	.short	(.L_132 - .L_131)
.L_131:
        /*000c*/ 	.word	0x00000000
        /*0010*/ 	.short	0x0003
        /*0012*/ 	.short	0x0018
        /*0014*/ 	.byte	0x00, 0xf5, 0x21, 0x00


	//----- nvinfo : EIATTR_KPARAM_INFO
	.align		4
.L_132:
        /*0018*/ 	.byte	0x04, 0x17
        /*001a*/ 	.short	(.L_134 - .L_133)
.L_133:
        /*001c*/ 	.word	0x00000000
        /*0020*/ 	.short	0x0002
        /*0022*/ 	.short	0x0010
        /*0024*/ 	.byte	0x00, 0xf5, 0x21, 0x00


	//----- nvinfo : EIATTR_KPARAM_INFO
	.align		4
.L_134:
        /*0028*/ 	.byte	0x04, 0x17
        /*002a*/ 	.short	(.L_136 - .L_135)
.L_135:
        /*002c*/ 	.word	0x00000000
        /*0030*/ 	.short	0x0001
        /*0032*/ 	.short	0x0008
        /*0034*/ 	.byte	0x00, 0xf5, 0x21, 0x00


	//----- nvinfo : EIATTR_KPARAM_INFO
	.align		4
.L_136:
        /*0038*/ 	.byte	0x04, 0x17
        /*003a*/ 	.short	(.L_138 - .L_137)
.L_137:
        /*003c*/ 	.word	0x00000000
        /*0040*/ 	.short	0x0000
        /*0042*/ 	.short	0x0000
        /*0044*/ 	.byte	0x00, 0xf5, 0x21, 0x00


	//----- nvinfo : EIATTR_SPARSE_MMA_MASK
	.align		4
.L_138:
        /*0048*/ 	.byte	0x03, 0x50
        /*004a*/ 	.short	0x0000


	//----- nvinfo : EIATTR_MAXREG_COUNT
	.align		4
        /*004c*/ 	.byte	0x03, 0x1b
        /*004e*/ 	.short	0x00ff


	//----- nvinfo : EIATTR_MERCURY_ISA_VERSION
	.align		4
        /*0050*/ 	.byte	0x03, 0x5f
        /*0052*/ 	.short	0x0101


	//----- nvinfo : EIATTR_VRC_CTA_INIT_COUNT
	.align		4
        /*0054*/ 	.byte	0x02, 0x4a
	.zero		1
	.zero		1


	//----- nvinfo : EIATTR_EXIT_INSTR_OFFSETS
	.align		4
        /*0058*/ 	.byte	0x04, 0x1c
        /*005a*/ 	.short	(.L_140 - .L_139)


	//   ....[0]....
.L_139:
        /*005c*/ 	.word	0x00000260


	//----- nvinfo : EIATTR_CBANK_PARAM_SIZE
	.align		4
.L_140:
        /*0060*/ 	.byte	0x03, 0x19
        /*0062*/ 	.short	0x0020


	//----- nvinfo : EIATTR_PARAM_CBANK
	.align		4
        /*0064*/ 	.byte	0x04, 0x0a
        /*0066*/ 	.short	(.L_142 - .L_141)
	.align		4
.L_141:
        /*0068*/ 	.word	index@(.nv.constant0._Z13ApplyTimeStepPdS_S_S_)
        /*006c*/ 	.short	0x0380
        /*006e*/ 	.short	0x0020


	//----- nvinfo : EIATTR_SW_WAR
	.align		4
.L_142:
        /*0070*/ 	.byte	0x04, 0x36
        /*0072*/ 	.short	(.L_144 - .L_143)
.L_143:
        /*0074*/ 	.word	0x00000008
.L_144:


//--------------------- .nv.info._Z12CalcTimeStepPdS_S_S_P17curandStateXORWOW --------------------------
	.section	.nv.info._Z12CalcTimeStepPdS_S_S_P17curandStateXORWOW,"",@"SHT_CUDA_INFO"
	.sectionflags	@""
	.align	4


	//----- nvinfo : EIATTR_CUDA_API_VERSION
	.align		4
        /*0000*/ 	.byte	0x04, 0x37
        /*0002*/ 	.short	(.L_146 - .L_145)
.L_145:
        /*0004*/ 	.word	0x00000082


	//----- nvinfo : EIATTR_KPARAM_INFO
	.align		4
.L_146:
        /*0008*/ 	.byte	0x04, 0x17
        /*000a*/ 	.short	(.L_148 - .L_147)
.L_147:
        /*000c*/ 	.word	0x00000000
        /*0010*/ 	.short	0x0004
        /*0012*/ 	.short	0x0020
        /*0014*/ 	.byte	0x00, 0xf5, 0x21, 0x00


	//----- nvinfo : EIATTR_KPARAM_INFO
	.align		4
.L_148:
        /*0018*/ 	.byte	0x04, 0x17
        /*001a*/ 	.short	(.L_150 - .L_149)
.L_149:
        /*001c*/ 	.word	0x00000000
        /*0020*/ 	.short	0x0003
        /*0022*/ 	.short	0x0018
        /*0024*/ 	.byte	0x00, 0xf5, 0x21, 0x00


	//----- nvinfo : EIATTR_KPARAM_INFO
	.align		4
.L_150:
        /*0028*/ 	.byte	0x04, 0x17
        /*002a*/ 	.short	(.L_152 - .L_151)
.L_151:
        /*002c*/ 	.word	0x00000000
        /*0030*/ 	.short	0x0002
        /*0032*/ 	.short	0x0010
        /*0034*/ 	.byte	0x00, 0xf5, 0x21, 0x00


	//----- nvinfo : EIATTR_KPARAM_INFO
	.align		4
.L_152:
        /*0038*/ 	.byte	0x04, 0x17
        /*003a*/ 	.short	(.L_154 - .L_153)
.L_153:
        /*003c*/ 	.word	0x00000000
        /*0040*/ 	.short	0x0001
        /*0042*/ 	.short	0x0008
        /*0044*/ 	.byte	0x00, 0xf5, 0x21, 0x00


	//----- nvinfo : EIATTR_KPARAM_INFO
	.align		4
.L_154:
        /*0048*/ 	.byte	0x04, 0x17
        /*004a*/ 	.short	(.L_156 - .L_155)
.L_155:
        /*004c*/ 	.word	0x00000000
        /*0050*/ 	.short	0x0000
        /*0052*/ 	.short	0x0000
        /*0054*/ 	.byte	0x00, 0xf5, 0x21, 0x00


	//----- nvinfo : EIATTR_SPARSE_MMA_MASK
	.align		4
.L_156:
        /*0058*/ 	.byte	0x03, 0x50
        /*005a*/ 	.short	0x0000


	//----- nvinfo : EIATTR_MAXREG_COUNT
	.align		4
        /*005c*/ 	.byte	0x03, 0x1b
        /*005e*/ 	.short	0x00ff


	//----- nvinfo : EIATTR_MERCURY_ISA_VERSION
	.align		4
        /*0060*/ 	.byte	0x03, 0x5f
        /*0062*/ 	.short	0x0101


	//----- nvinfo : EIATTR_VRC_CTA_INIT_COUNT
	.align		4
        /*0064*/ 	.byte	0x02, 0x4a
	.zero		1
	.zero		1


	//----- nvinfo : EIATTR_EXIT_INSTR_OFFSETS
	.align		4
        /*0068*/ 	.byte	0x04, 0x1c
        /*006a*/ 	.short	(.L_158 - .L_157)


	//   ....[0]....
.L_157:
        /*006c*/ 	.word	0x00001510


	//----- nvinfo : EIATTR_CRS_STACK_SIZE
	.align		4
.L_158:
        /*0070*/ 	.byte	0x04, 0x1e
        /*0072*/ 	.short	(.L_160 - .L_159)
.L_159:
        /*0074*/ 	.word	0x00000000


	//----- nvinfo : EIATTR_CBANK_PARAM_SIZE
	.align		4
.L_160:
        /*0078*/ 	.byte	0x03, 0x19
        /*007a*/ 	.short	0x0028


	//----- nvinfo : EIATTR_PARAM_CBANK
	.align		4
        /*007c*/ 	.byte	0x04, 0x0a
        /*007e*/ 	.short	(.L_162 - .L_161)
	.align		4
.L_161:
        /*0080*/ 	.word	index@(.nv.constant0._Z12CalcTimeStepPdS_S_S_P17curandStateXORWOW)
        /*0084*/ 	.short	0x0380
        /*0086*/ 	.short	0x0028


	//----- nvinfo : EIATTR_SW_WAR
	.align		4
.L_162:
        /*0088*/ 	.byte	0x04, 0x36
        /*008a*/ 	.short	(.L_164 - .L_163)
.L_163:
        /*008c*/ 	.word	0x00000008
.L_164:


//--------------------- .nv.info._Z27InitializeSupercooledSpherePdS_S_S_ --------------------------
	.section	.nv.info._Z27InitializeSupercooledSpherePdS_S_S_,"",@"SHT_CUDA_INFO"
	.sectionflags	@""
	.align	4


	//----- nvinfo : EIATTR_CUDA_API_VERSION
	.align		4
        /*0000*/ 	.byte	0x04, 0x37
        /*0002*/ 	.short	(.L_166 - .L_165)
.L_165:
        /*0004*/ 	.word	0x00000082


	//----- nvinfo : EIATTR_KPARAM_INFO
	.align		4
.L_166:
        /*0008*/ 	.byte	0x04, 0x17
        /*000a*/ 	.short	(.L_168 - .L_167)
.L_167:
        /*000c*/ 	.word	0x00000000
        /*0010*/ 	.short	0x0003
        /*0012*/ 	.short	0x0018
        /*0014*/ 	.byte	0x00, 0xf5, 0x21, 0x00


	//----- nvinfo : EIATTR_KPARAM_INFO
	.align		4
.L_168:
        /*0018*/ 	.byte	0x04, 0x17
        /*001a*/ 	.short	(.L_170 - .L_169)
.L_169:
        /*001c*/ 	.word	0x00000000
        /*0020*/ 	.short	0x0002
        /*0022*/ 	.short	0x0010
        /*0024*/ 	.byte	0x00, 0xf5, 0x21, 0x00


	//----- nvinfo : EIATTR_KPARAM_INFO
	.align		4
.L_170:
        /*0028*/ 	.byte	0x04, 0x17
        /*002a*/ 	.short	(.L_172 - .L_171)
.L_171:
        /*002c*/ 	.word	0x00000000
        /*0030*/ 	.short	0x0001
        /*0032*/ 	.short	0x0008
        /*0034*/ 	.byte	0x00, 0xf5, 0x21, 0x00


	//----- nvinfo : EIATTR_KPARAM_INFO
	.align		4
.L_172:
        /*0038*/ 	.byte	0x04, 0x17
        /*003a*/ 	.short	(.L_174 - .L_173)
.L_173:
        /*003c*/ 	.word	0x00000000
        /*0040*/ 	.short	0x0000
        /*0042*/ 	.short	0x0000
        /*0044*/ 	.byte	0x00, 0xf5, 0x21, 0x00


	//----- nvinfo : EIATTR_SPARSE_MMA_MASK
	.align		4
.L_174:
        /*0048*/ 	.byte	0x03, 0x50
        /*004a*/ 	.short	0x0000


	//----- nvinfo : EIATTR_MAXREG_COUNT
	.align		4
        /*004c*/ 	.byte	0x03, 0x1b
        /*004e*/ 	.short	0x00ff


	//----- nvinfo : EIATTR_MERCURY_ISA_VERSION
	.align		4
        /*0050*/ 	.byte	0x03, 0x5f
        /*0052*/ 	.short	0x0101


	//----- nvinfo : EIATTR_VRC_CTA_INIT_COUNT
	.align		4
        /*0054*/ 	.byte	0x02, 0x4a
	.zero		1
	.zero		1


	//----- nvinfo : EIATTR_EXIT_INSTR_OFFSETS
	.align		4
        /*0058*/ 	.byte	0x04, 0x1c
        /*005a*/ 	.short	(.L_176 - .L_175)


	//   ....[0]....
.L_175:
        /*005c*/ 	.word	0x000059a0


	//----- nvinfo : EIATTR_CRS_STACK_SIZE
	.align		4
.L_176:
        /*0060*/ 	.byte	0x04, 0x1e
        /*0062*/ 	.short	(.L_178 - .L_177)
.L_177:
        /*0064*/ 	.word	0x00000000


	//----- nvinfo : EIATTR_CBANK_PARAM_SIZE
	.align		4
.L_178:
        /*0068*/ 	.byte	0x03, 0x19
        /*006a*/ 	.short	0x0020


	//----- nvinfo : EIATTR_PARAM_CBANK
	.align		4
        /*006c*/ 	.byte	0x04, 0x0a
        /*006e*/ 	.short	(.L_180 - .L_179)
	.align		4
.L_179:
        /*0070*/ 	.word	index@(.nv.constant0._Z27InitializeSupercooledSpherePdS_S_S_)
        /*0074*/ 	.short	0x0380
        /*0076*/ 	.short	0x0020


	//----- nvinfo : EIATTR_SW_WAR
	.align		4
.L_180:
        /*0078*/ 	.byte	0x04, 0x36
        /*007a*/ 	.short	(.L_182 - .L_181)
.L_181:
        /*007c*/ 	.word	0x00000008
.L_182:


//--------------------- .nv.callgraph             --------------------------
	.section	.nv.callgraph,"",@"SHT_CUDA_CALLGRAPH"
	.align	4
	.sectionentsize	8
	.align		4
        /*0000*/ 	.word	0x00000000
	.align		4
        /*0004*/ 	.word	0xffffffff
	.align		4
        /*0008*/ 	.word	0x00000000
	.align		4
        /*000c*/ 	.word	0xfffffffe
	.align		4
        /*0010*/ 	.word	0x00000000
	.align		4
        /*0014*/ 	.word	0xfffffffd
	.align		4
        /*0018*/ 	.word	0x00000000
	.align		4
        /*001c*/ 	.word	0xfffffffc


//--------------------- .nv.constant4             --------------------------
	.section	.nv.constant4,"a",@progbits
	.align	8
	.align		8
.nv.constant4:
        /*0000*/ 	.dword	precalc_xorwow_matrix
	.align		8
        /*0008*/ 	.dword	precalc_xorwow_offset_matrix
	.align		8
        /*0010*/ 	.dword	mrg32k3aM1
	.align		8
        /*0018*/ 	.dword	mrg32k3aM2
	.align		8
        /*0020*/ 	.dword	mrg32k3aM1SubSeq
	.align		8
        /*0028*/ 	.dword	mrg32k3aM2SubSeq
	.align		8
        /*0030*/ 	.dword	mrg32k3aM1Seq
	.align		8
        /*0038*/ 	.dword	mrg32k3aM2Seq
	.align		8
        /*0040*/ 	.dword	__cudart_i2opi_d
	.align		8
        /*0048*/ 	.dword	__cudart_sin_cos_coeffs


//--------------------- .nv.constant3             --------------------------
	.section	.nv.constant3,"a",@progbits
	.align	8
.nv.constant3:
	.type		__cr_lgamma_table,@object
	.size		__cr_lgamma_table,(devMx - __cr_lgamma_table)
__cr_lgamma_table:
        /*0000*/ 	.byte	0x00, 0x00, 0x00, 0x00, 0x00, 0x00, 0x00, 0x00, 0x00, 0x00, 0x00, 0x00, 0x00, 0x00, 0x00, 0x00
        /*0010*/ 	.byte	0xef, 0x39, 0xfa, 0xfe, 0x42, 0x2e, 0xe6, 0x3f, 0x02, 0x20, 0x2a, 0xfa, 0x0b, 0xab, 0xfc, 0x3f
        /*0020*/ 	.byte	0xf9, 0x2c, 0x92, 0x7c, 0xa7, 0x6c, 0x09, 0x40, 0xc9, 0x79, 0x44, 0x3c, 0x64, 0x26, 0x13, 0x40
        /*0030*/ 	.byte	0xca, 0x01, 0xcf, 0x3a, 0x27, 0x51, 0x1a, 0x40, 0x30, 0xcc, 0x2d, 0xf3, 0xe1, 0x0c, 0x21, 0x40
        /*0040*/ 	.byte	0x0d, 0xb7, 0xfc, 0x82, 0x8e, 0x35, 0x25, 0x40
	.type		devMx,@object
	.size		devMx,(devMy - devMx)
devMx:
        /*0048*/ 	.byte	0x82, 0x00, 0x00, 0x00
	.type		devMy,@object
	.size		devMy,(devMz - devMy)
devMy:
        /*004c*/ 	.byte	0x82, 0x00, 0x00, 0x00
	.type		devMz,@object
	.size		devMz,(.L_11 - devMz)
devMz:
        /*0050*/ 	.byte	0x82, 0x00, 0x00, 0x00
.L_11:
	.zero		4
	.type		dx,@object
	.size		dx,(dy - dx)
dx:
        /*0058*/ 	.byte	0xfc, 0xa9, 0xf1, 0xd2, 0x4d, 0x62, 0x50, 0x3f
	.type		dy,@object
	.size		dy,(dz - dy)
dy:
        /*0060*/ 	.byte	0xfc, 0xa9, 0xf1, 0xd2, 0x4d, 0x62, 0x50, 0x3f
	.type		dz,@object
	.size		dz,(dt - dz)
dz:
        /*0068*/ 	.byte	0xfc, 0xa9, 0xf1, 0xd2, 0x4d, 0x62, 0x50, 0x3f
	.type		dt,@object
	.size		dt,(mu - dt)
dt:
        /*0070*/ 	.byte	0xfc, 0xa9, 0xf1, 0xd2, 0x4d, 0x62, 0x50, 0x3f
	.type		mu,@object
	.size		mu,(sigma0 - mu)
mu:
        /*0078*/ 	.byte	0xf1, 0x68, 0xe3, 0x88, 0xb5, 0xf8, 0xe4, 0x3e
	.type		sigma0,@object
	.size		sigma0,(dS - sigma0)
sigma0:
        /*0080*/ 	.byte	0x9a, 0x99, 0x99, 0x99, 0x99, 0x99, 0xe1, 0x3f
	.type		dS,@object
	.size		dS,(eta - dS)
dS:
        /*0088*/ 	.byte	0xde, 0x71, 0x8a, 0x8e, 0xe4, 0xf2, 0x26, 0x40
	.type		eta,@object
	.size		eta,(alpha0 - eta)
eta:
        /*0090*/ 	.byte	0x7b, 0x14, 0xae, 0x47, 0xe1, 0x7a, 0x84, 0x3f
	.type		alpha0,@object
	.size		alpha0,(alpha1 - alpha0)
alpha0:
        /*0098*/ 	.byte	0x82, 0xb8, 0x61, 0xca, 0x76, 0x74, 0x02, 0x3f
	.type		alpha1,@object
	.size		alpha1,(kappa - alpha1)
alpha1:
        /*00a0*/ 	.byte	0x66, 0x4c, 0xc1, 0x1a, 0x67, 0xd3, 0x11, 0x3f
	.type		kappa,@object
	.size		kappa,(Tm - kappa)
kappa:
        /*00a8*/ 	.byte	0x93, 0xb0, 0x9c, 0xdf, 0xaa, 0xc3, 0x56, 0x40
	.type		Tm,@object
	.size		Tm,(Ts - Tm)
Tm:
        /*00b0*/ 	.byte	0xf6, 0x28, 0x5c, 0x8f, 0xc2, 0x2b, 0x8d, 0x40
	.type		Ts,@object
	.size		Ts,(ampl - Ts)
Ts:
        /*00b8*/ 	.byte	0x00, 0x00, 0x00, 0x00, 0x00, 0x28, 0x8d, 0x40
	.type		ampl,@object
	.size		ampl,(seed - ampl)
ampl:
        /*00c0*/ 	.byte	0x7b, 0x14, 0xae, 0x47, 0xe1, 0x7a, 0x84, 0x3f
	.type		seed,@object
	.size		seed,(iRadius - seed)
seed:
        /*00c8*/ 	.byte	0x7b, 0x00, 0x00, 0x00
	.type		iRadius,@object
	.size		iRadius,(PhiPrecision - iRadius)
iRadius:
        /*00cc*/ 	.byte	0x0a, 0x00, 0x00, 0x00
	.type		PhiPrecision,@object
	.size		PhiPrecision,(.L_28 - PhiPrecision)
PhiPrecision:
        /*00d0*/ 	.byte	0x95, 0xd6, 0x26, 0xe8, 0x0b, 0x2e, 0x11, 0x3e
.L_28:


//--------------------- .text._Z23InitializeRandomNumbersP17curandStateXORWOW --------------------------
	.section	.text._Z23InitializeRandomNumbersP17curandStateXORWOW,"ax",@progbits
	.align	128
        .global         _Z23InitializeRandomNumbersP17curandStateXORWOW
        .type           _Z23InitializeRandomNumbersP17curandStateXORWOW,@function
        .size           _Z23InitializeRandomNumbersP17curandStateXORWOW,(.L_x_153 - _Z23InitializeRandomNumbersP17curandStateXORWOW)
        .other          _Z23InitializeRandomNumbersP17curandStateXORWOW,@"STO_CUDA_ENTRY STV_DEFAULT"
_Z23InitializeRandomNumbersP17curandStateXORWOW:
.text._Z23InitializeRandomNumbersP17curandStateXORWOW:
[----:B------:R-:W-:Y:S01]  /*0000*/  LDC R1, c[0x0][0x37c] ;  /* 0x0000df00ff017b82 */ /* 0x000fe20000000800 */
[----:B------:R-:W0:Y:S07]  /*0010*/  S2R R7, SR_TID.Z ;  /* 0x0000000000077919 */ /* 0x000e2e0000002300 */
[----:B------:R-:W1:Y:S01]  /*0020*/  LDC R4, c[0x0][0x360] ;  /* 0x0000d800ff047b82 */ /* 0x000e620000000800 */
[----:B------:R-:W-:Y:S01]  /*0030*/  BSSY.RECONVERGENT B0, `(.L_x_0) ;  /* 0x00000f4000007945 */ /* 0x000fe20003800200 */
[----:B------:R-:W2:Y:S01]  /*0040*/  S2R R8, SR_TID.Y ;  /* 0x0000000000087919 */ /* 0x000ea20000002200 */
[----:B------:R-:W1:Y:S05]  /*0050*/  S2R R9, SR_TID.X ;  /* 0x0000000000097919 */ /* 0x000e6a0000002100 */
[----:B------:R-:W2:Y:S08]  /*0060*/  LDC R5, c[0x0][0x364] ;  /* 0x0000d900ff057b82 */ /* 0x000eb00000000800 */
[----:B------:R-:W0:Y:S08]  /*0070*/  S2UR UR6, SR_CTAID.Z ;  /* 0x00000000000679c3 */ /* 0x000e300000002700 */
[----:B------:R-:W0:Y:S08]  /*0080*/  LDC R0, c[0x0][0x368] ;  /* 0x0000da00ff007b82 */ /* 0x000e300000000800 */
[----:B------:R-:W2:Y:S08]  /*0090*/  S2UR UR5, SR_CTAID.Y ;  /* 0x00000000000579c3 */ /* 0x000eb00000002600 */
[----:B------:R-:W3:Y:S08]  /*00a0*/  LDC.64 R2, c[0x3][0x48] ;  /* 0x00c01200ff027b82 */ /* 0x000ef00000000a00 */
[----:B------:R-:W1:Y:S01]  /*00b0*/  S2UR UR4, SR_CTAID.X ;  /* 0x00000000000479c3 */ /* 0x000e620000002500 */
[----:B0-----:R-:W-:-:S07]  /*00c0*/  IMAD R0, R0, UR6, R7 ;  /* 0x0000000600007c24 */ /* 0x001fce000f8e0207 */
[----:B------:R-:W0:Y:S01]  /*00d0*/  LDC R10, c[0x3][0xc8] ;  /* 0x00c03200ff0a7b82 */ /* 0x000e220000000800 */
[----:B--2---:R-:W-:-:S07]  /*00e0*/  IMAD R5, R5, UR5, R8 ;  /* 0x0000000505057c24 */ /* 0x004fce000f8e0208 */
[----:B------:R-:W2:Y:S01]  /*00f0*/  LDC.64 R6, c[0x0][0x380] ;  /* 0x0000e000ff067b82 */ /* 0x000ea20000000a00 */
[----:B---3--:R-:W-:Y:S02]  /*0100*/  IMAD R0, R0, R3, R3 ;  /* 0x0000000300007224 */ /* 0x008fe400078e0203 */
[----:B------:R-:W-:Y:S02]  /*0110*/  IMAD.MOV.U32 R3, RZ, RZ, -0x266e14b1 ;  /* 0xd991eb4fff037424 */ /* 0x000fe400078e00ff */
[----:B------:R-:W-:Y:S02]  /*0120*/  IMAD.IADD R5, R0, 0x1, R5 ;  /* 0x0000000100057824 */ /* 0x000fe400078e0205 */
[----:B-1----:R-:W-:Y:S01]  /*0130*/  IMAD R4, R4, UR4, R9 ;  /* 0x0000000404047c24 */ /* 0x002fe2000f8e0209 */
[----:B------:R-:W1:Y:S01]  /*0140*/  LDCU.64 UR4, c[0x0][0x358] ;  /* 0x00006b00ff0477ac */ /* 0x000e620008000a00 */
[----:B------:R-:W-:-:S05]  /*0150*/  IMAD R5, R5, R2, R2 ;  /* 0x0000000205057224 */ /* 0x000fca00078e0202 */
[----:B------:R-:W-:Y:S02]  /*0160*/  IADD3 R13, PT, PT, R4, 0x1, R5 ;  /* 0x00000001040d7810 */ /* 0x000fe40007ffe005 */
[C---:B0-----:R-:W-:Y:S02]  /*0170*/  LOP3.LUT R0, R10.reuse, 0xaad26b49, RZ, 0x3c, !PT ;  /* 0xaad26b490a007812 */ /* 0x041fe400078e3cff */
[----:B------:R-:W-:-:S03]  /*0180*/  ISETP.GT.AND P0, PT, R10, -0x1, PT ;  /* 0xffffffff0a00780c */ /* 0x000fc60003f04270 */
[----:B------:R-:W-:Y:S01]  /*0190*/  IMAD R0, R0, 0x4182bed5, RZ ;  /* 0x4182bed500007824 */ /* 0x000fe200078e02ff */
[----:B------:R-:W-:Y:S01]  /*01a0*/  SEL R3, R3, 0x8bf16996, P0 ;  /* 0x8bf1699603037807 */ /* 0x000fe20000000000 */
[C---:B--2---:R-:W-:Y:S01]  /*01b0*/  IMAD.WIDE R6, R13.reuse, 0x30, R6 ;  /* 0x000000300d067825 */ /* 0x044fe200078e0206 */
[----:B------:R-:W-:Y:S02]  /*01c0*/  ISETP.NE.AND P0, PT, R13, RZ, PT ;  /* 0x000000ff0d00720c */ /* 0x000fe40003f05270 */
[C---:B------:R-:W-:Y:S01]  /*01d0*/  IADD3 R4, PT, PT, R3.reuse, 0x64f0c9, R0 ;  /* 0x0064f0c903047810 */ /* 0x040fe20007ffe000 */
[C---:B------:R-:W-:Y:S01]  /*01e0*/  VIADD R5, R0.reuse, 0x75bcd15 ;  /* 0x075bcd1500057836 */ /* 0x040fe20000000000 */
[C---:B------:R-:W-:Y:S01]  /*01f0*/  LOP3.LUT R8, R0.reuse, 0x159a55e5, RZ, 0x3c, !PT ;  /* 0x159a55e500087812 */ /* 0x040fe200078e3cff */
[----:B------:R-:W-:Y:S01]  /*0200*/  VIADD R11, R0, 0x583f19 ;  /* 0x00583f19000b7836 */ /* 0x000fe20000000000 */
[C---:B------:R-:W-:Y:S01]  /*0210*/  LOP3.LUT R10, R3.reuse, 0x5491333, RZ, 0x3c, !PT ;  /* 0x05491333030a7812 */ /* 0x040fe200078e3cff */
[----:B------:R-:W-:Y:S01]  /*0220*/  VIADD R9, R3, 0x1f123bb5 ;  /* 0x1f123bb503097836 */ /* 0x000fe20000000000 */
[----:B-1----:R0:W-:Y:S04]  /*0230*/  STG.E.64 desc[UR4][R6.64], R4 ;  /* 0x0000000406007986 */ /* 0x0021e8000c101b04 */
[----:B------:R0:W-:Y:S04]  /*0240*/  STG.E.64 desc[UR4][R6.64+0x8], R8 ;  /* 0x0000080806007986 */ /* 0x0001e8000c101b04 */
[----:B------:R0:W-:Y:S01]  /*0250*/  STG.E.64 desc[UR4][R6.64+0x10], R10 ;  /* 0x0000100a06007986 */ /* 0x0001e2000c101b04 */
[----:B------:R-:W-:Y:S05]  /*0260*/  @!P0 BRA `(.L_x_1) ;  /* 0x0000000c00408947 */ /* 0x000fea0003800000 */
[----:B------:R-:W-:Y:S01]  /*0270*/  SHF.R.S32.HI R0, RZ, 0x1f, R13 ;  /* 0x0000001fff007819 */ /* 0x000fe2000001140d */
[----:B------:R-:W-:-:S07]  /*0280*/  IMAD.MOV.U32 R12, RZ, RZ, RZ ;  /* 0x000000ffff0c7224 */ /* 0x000fce00078e00ff */
.L_x_7:
[----:B-1----:R-:W-:Y:S01]  /*0290*/  LOP3.LUT R2, R13, 0x3, RZ, 0xc0, !PT ;  /* 0x000000030d027812 */ /* 0x002fe200078ec0ff */
[----:B------:R-:W-:Y:S03]  /*02a0*/  BSSY.RECONVERGENT B1, `(.L_x_2) ;  /* 0x00000c6000017945 */ /* 0x000fe60003800200 */
[----:B------:R-:W-:-:S04]  /*02b0*/  ISETP.NE.U32.AND P0, PT, R2, RZ, PT ;  /* 0x000000ff0200720c */ /* 0x000fc80003f05070 */
[----:B------:R-:W-:-:S13]  /*02c0*/  ISETP.NE.AND.EX P0, PT, RZ, RZ, PT, P0 ;  /* 0x000000ffff00720c */ /* 0x000fda0003f05300 */
[----:B------:R-:W-:Y:S05]  /*02d0*/  @!P0 BRA `(.L_x_3) ;  /* 0x0000000c00088947 */ /* 0x000fea0003800000 */
[----:B0-----:R-:W0:Y:S01]  /*02e0*/  LDC.64 R8, c[0x4][RZ] ;  /* 0x01000000ff087b82 */ /* 0x001e220000000a00 */
[----:B------:R-:W-:Y:S02]  /*02f0*/  IMAD.MOV.U32 R14, RZ, RZ, RZ ;  /* 0x000000ffff0e7224 */ /* 0x000fe400078e00ff */
[----:B0-----:R-:W-:-:S07]  /*0300*/  IMAD.WIDE.U32 R8, R12, 0xc80, R8 ;  /* 0x00000c800c087825 */ /* 0x001fce00078e0008 */
.L_x_6:
[----:B-1----:R-:W-:Y:S01]  /*0310*/  IMAD.MOV.U32 R15, RZ, RZ, RZ ;  /* 0x000000ffff0f7224 */ /* 0x002fe200078e00ff */
[----:B------:R-:W-:Y:S01]  /*0320*/  CS2R R2, SRZ ;  /* 0x0000000000027805 */ /* 0x000fe2000001ff00 */
[----:B------:R-:W-:Y:S01]  /*0330*/  IMAD.MOV.U32 R17, RZ, RZ, RZ ;  /* 0x000000ffff117224 */ /* 0x000fe200078e00ff */
[----:B------:R-:W-:-:S07]  /*0340*/  CS2R R4, SRZ ;  /* 0x0000000000047805 */ /* 0x000fce000001ff00 */
.L_x_5:
[----:B------:R-:W-:-:S05]  /*0350*/  IMAD.WIDE.U32 R10, R17, 0x4, R6 ;  /* 0x00000004110a7825 */ /* 0x000fca00078e0006 */
[----:B------:R0:W5:Y:S01]  /*0360*/  LDG.E R16, desc[UR4][R10.64+0x4] ;  /* 0x000004040a107981 */ /* 0x000162000c1e1900 */
[----:B------:R-:W-:-:S07]  /*0370*/  IMAD.MOV.U32 R19, RZ, RZ, RZ ;  /* 0x000000ffff137224 */ /* 0x000fce00078e00ff */
.L_x_4:
[----:B-----5:R-:W-:Y:S01]  /*0380*/  SHF.R.U32.HI R24, RZ, R19, R16 ;  /* 0x00000013ff187219 */ /* 0x020fe20000011610 */
[----:B0-----:R-:W-:-:S03]  /*0390*/  IMAD.SHL.U32 R10, R17, 0x20, RZ ;  /* 0x00000020110a7824 */ /* 0x001fc600078e00ff */
[----:B------:R-:W-:Y:S01]  /*03a0*/  LOP3.LUT R11, R24, 0x1, RZ, 0xc0, !PT ;  /* 0x00000001180b7812 */ /* 0x000fe200078ec0ff */
[----:B------:R-:W-:-:S03]  /*03b0*/  IMAD.IADD R10, R10, 0x1, R19 ;  /* 0x000000010a0a7824 */ /* 0x000fc600078e0213 */
[----:B------:R-:W-:Y:S01]  /*03c0*/  ISETP.NE.U32.AND P0, PT, R11, 0x1, PT ;  /* 0x000000010b00780c */ /* 0x000fe20003f05070 */
[----:B------:R-:W-:-:S03]  /*03d0*/  IMAD R11, R10, 0x5, RZ ;  /* 0x000000050a0b7824 */ /* 0x000fc600078e02ff */
[----:B------:R-:W-:Y:S01]  /*03e0*/  R2P PR, R24, 0x7e ;  /* 0x0000007e18007804 */ /* 0x000fe20000000000 */
[----:B------:R-:W-:-:S08]  /*03f0*/  IMAD.WIDE.U32 R10, R11, 0x4, R8 ;  /* 0x000000040b0a7825 */ /* 0x000fd000078e0008 */
[----:B------:R-:W2:Y:S04]  /*0400*/  @!P0 LDG.E R18, desc[UR4][R10.64] ;  /* 0x000000040a128981 */ /* 0x000ea8000c1e1900 */
[----:B------:R-:W3:Y:S04]  /*0410*/  @!P0 LDG.E R20, desc[UR4][R10.64+0x10] ;  /* 0x000010040a148981 */ /* 0x000ee8000c1e1900 */
[----:B------:R-:W4:Y:S04]  /*0420*/  @P1 LDG.E R22, desc[UR4][R10.64+0x14] ;  /* 0x000014040a161981 */ /* 0x000f28000c1e1900 */
[----:B------:R-:W4:Y:S04]  /*0430*/  @P2 LDG.E R26, desc[UR4][R10.64+0x28] ;  /* 0x000028040a1a2981 */ /* 0x000f28000c1e1900 */
[----:B------:R-:W4:Y:S04]  /*0440*/  @!P0 LDG.E R21, desc[UR4][R10.64+0x4] ;  /* 0x000004040a158981 */ /* 0x000f28000c1e1900 */
[----:B------:R-:W4:Y:S04]  /*0450*/  @!P0 LDG.E R23, desc[UR4][R10.64+0xc] ;  /* 0x00000c040a178981 */ /* 0x000f28000c1e1900 */
[----:B------:R-:W4:Y:S04]  /*0460*/  @P1 LDG.E R25, desc[UR4][R10.64+0x18] ;  /* 0x000018040a191981 */ /* 0x000f28000c1e1900 */
[----:B------:R-:W4:Y:S04]  /*0470*/  @P3 LDG.E R28, desc[UR4][R10.64+0x3c] ;  /* 0x00003c040a1c3981 */ /* 0x000f28000c1e1900 */
[----:B------:R-:W4:Y:S01]  /*0480*/  @P6 LDG.E R27, desc[UR4][R10.64+0x7c] ;  /* 0x00007c040a1b6981 */ /* 0x000f22000c1e1900 */
[----:B--2---:R-:W-:-:S03]  /*0490*/  @!P0 LOP3.LUT R15, R15, R18, RZ, 0x3c, !PT ;  /* 0x000000120f0f8212 */ /* 0x004fc600078e3cff */
[----:B------:R-:W2:Y:S01]  /*04a0*/  @!P0 LDG.E R18, desc[UR4][R10.64+0x8] ;  /* 0x000008040a128981 */ /* 0x000ea2000c1e1900 */
[----:B---3--:R-:W-:-:S03]  /*04b0*/  @!P0 LOP3.LUT R3, R3, R20, RZ, 0x3c, !PT ;  /* 0x0000001403038212 */ /* 0x008fc600078e3cff */
[----:B------:R-:W3:Y:S01]  /*04c0*/  @P1 LDG.E R20, desc[UR4][R10.64+0x24] ;  /* 0x000024040a141981 */ /* 0x000ee2000c1e1900 */
[----:B----4-:R-:W-:-:S03]  /*04d0*/  @P1 LOP3.LUT R15, R15, R22, RZ, 0x3c, !PT ;  /* 0x000000160f0f1212 */ /* 0x010fc600078e3cff */
[----:B------:R-:W4:Y:S01]  /*04e0*/  @P2 LDG.E R22, desc[UR4][R10.64+0x38] ;  /* 0x000038040a162981 */ /* 0x000f22000c1e1900 */
[----:B------:R-:W-:-:S03]  /*04f0*/  @P2 LOP3.LUT R15, R15, R26, RZ, 0x3c, !PT ;  /* 0x0000001a0f0f2212 */ /* 0x000fc600078e3cff */
[----:B------:R-:W4:Y:S01]  /*0500*/  @P4 LDG.E R26, desc[UR4][R10.64+0x50] ;  /* 0x000050040a1a4981 */ /* 0x000f22000c1e1900 */
[----:B------:R-:W-:-:S03]  /*0510*/  @!P0 LOP3.LUT R4, R4, R21, RZ, 0x3c, !PT ;  /* 0x0000001504048212 */ /* 0x000fc600078e3cff */
[----:B------:R-:W4:Y:S01]  /*0520*/  @P1 LDG.E R21, desc[UR4][R10.64+0x20] ;  /* 0x000020040a151981 */ /* 0x000f22000c1e1900 */
[----:B------:R-:W-:-:S03]  /*0530*/  @!P0 LOP3.LUT R2, R2, R23, RZ, 0x3c, !PT ;  /* 0x0000001702028212 */ /* 0x000fc600078e3cff */
[----:B------:R-:W4:Y:S01]  /*0540*/  @P2 LDG.E R23, desc[UR4][R10.64+0x2c] ;  /* 0x00002c040a172981 */ /* 0x000f22000c1e1900 */
[----:B------:R-:W-:-:S03]  /*0550*/  @P1 LOP3.LUT R4, R4, R25, RZ, 0x3c, !PT ;  /* 0x0000001904041212 */ /* 0x000fc600078e3cff */
[----:B------:R-:W4:Y:S01]  /*0560*/  @P2 LDG.E R25, desc[UR4][R10.64+0x34] ;  /* 0x000034040a192981 */ /* 0x000f22000c1e1900 */
[----:B--2---:R-:W-:-:S03]  /*0570*/  @!P0 LOP3.LUT R5, R5, R18, RZ, 0x3c, !PT ;  /* 0x0000001205058212 */ /* 0x004fc600078e3cff */
[----:B------:R-:W2:Y:S01]  /*0580*/  @P1 LDG.E R18, desc[UR4][R10.64+0x1c] ;  /* 0x00001c040a121981 */ /* 0x000ea2000c1e1900 */
[----:B---3--:R-:W-:-:S03]  /*0590*/  @P1 LOP3.LUT R3, R3, R20, RZ, 0x3c, !PT ;  /* 0x0000001403031212 */ /* 0x008fc600078e3cff */
[----:B------:R-:W3:Y:S01]  /*05a0*/  @P2 LDG.E R20, desc[UR4][R10.64+0x30] ;  /* 0x000030040a142981 */ /* 0x000ee2000c1e1900 */
[----:B----4-:R-:W-:-:S03]  /*05b0*/  @P2 LOP3.LUT R3, R3, R22, RZ, 0x3c, !PT ;  /* 0x0000001603032212 */ /* 0x010fc600078e3cff */
[----:B------:R-:W4:Y:S01]  /*05c0*/  @P3 LDG.E R22, desc[UR4][R10.64+0x4c] ;  /* 0x00004c040a163981 */ /* 0x000f22000c1e1900 */
[----:B------:R-:W-:-:S04]  /*05d0*/  @P3 LOP3.LUT R15, R15, R28, RZ, 0x3c, !PT ;  /* 0x0000001c0f0f3212 */ /* 0x000fc800078e3cff */
[----:B------:R-:W-:Y:S02]  /*05e0*/  @P4 LOP3.LUT R15, R15, R26, RZ, 0x3c, !PT ;  /* 0x0000001a0f0f4212 */ /* 0x000fe400078e3cff */
[----:B------:R-:W-:Y:S01]  /*05f0*/  @P1 LOP3.LUT R2, R2, R21, RZ, 0x3c, !PT ;  /* 0x0000001502021212 */ /* 0x000fe200078e3cff */
[----:B------:R-:W4:Y:S04]  /*0600*/  @P5 LDG.E R26, desc[UR4][R10.64+0x64] ;  /* 0x000064040a1a5981 */ /* 0x000f28000c1e1900 */
[----:B------:R-:W4:Y:S01]  /*0610*/  @P3 LDG.E R21, desc[UR4][R10.64+0x40] ;  /* 0x000040040a153981 */ /* 0x000f22000c1e1900 */
[----:B------:R-:W-:Y:S02]  /*0620*/  @P2 LOP3.LUT R4, R4, R23, RZ, 0x3c, !PT ;  /* 0x0000001704042212 */ /* 0x000fe400078e3cff */
[----:B------:R-:W-:Y:S01]  /*0630*/  @P2 LOP3.LUT R2, R2, R25, RZ, 0x3c, !PT ;  /* 0x0000001902022212 */ /* 0x000fe200078e3cff */
[----:B------:R-:W4:Y:S04]  /*0640*/  @P3 LDG.E R23, desc[UR4][R10.64+0x48] ;  /* 0x000048040a173981 */ /* 0x000f28000c1e1900 */
[----:B------:R-:W4:Y:S01]  /*0650*/  @P4 LDG.E R25, desc[UR4][R10.64+0x54] ;  /* 0x000054040a194981 */ /* 0x000f22000c1e1900 */
[----:B--2---:R-:W-:-:S03]  /*0660*/  @P1 LOP3.LUT R5, R5, R18, RZ, 0x3c, !PT ;  /* 0x0000001205051212 */ /* 0x004fc600078e3cff */
[----:B------:R-:W2:Y:S01]  /*0670*/  @P3 LDG.E R18, desc[UR4][R10.64+0x44] ;  /* 0x000044040a123981 */ /* 0x000ea2000c1e1900 */
[----:B---3--:R-:W-:-:S03]  /*0680*/  @P2 LOP3.LUT R5, R5, R20, RZ, 0x3c, !PT ;  /* 0x0000001405052212 */ /* 0x008fc600078e3cff */
[----:B------:R-:W3:Y:S01]  /*0690*/  @P4 LDG.E R20, desc[UR4][R10.64+0x58] ;  /* 0x000058040a144981 */ /* 0x000ee2000c1e1900 */
[----:B----4-:R-:W-:-:S03]  /*06a0*/  @P3 LOP3.LUT R3, R3, R22, RZ, 0x3c, !PT ;  /* 0x0000001603033212 */ /* 0x010fc600078e3cff */
[----:B------:R-:W4:Y:S01]  /*06b0*/  @P4 LDG.E R22, desc[UR4][R10.64+0x60] ;  /* 0x000060040a164981 */ /* 0x000f22000c1e1900 */
[----:B------:R-:W-:Y:S02]  /*06c0*/  LOP3.LUT P0, RZ, R24, 0x80, RZ, 0xc0, !PT ;  /* 0x0000008018ff7812 */ /* 0x000fe4000780c0ff */
[----:B------:R-:W-:Y:S02]  /*06d0*/  @P5 LOP3.LUT R15, R15, R26, RZ, 0x3c, !PT ;  /* 0x0000001a0f0f5212 */ /* 0x000fe400078e3cff */
[----:B------:R-:W4:Y:S01]  /*06e0*/  @P6 LDG.E R26, desc[UR4][R10.64+0x78] ;  /* 0x000078040a1a6981 */ /* 0x000f22000c1e1900 */
[----:B------:R-:W-:-:S03]  /*06f0*/  @P3 LOP3.LUT R4, R4, R21, RZ, 0x3c, !PT ;  /* 0x0000001504043212 */ /* 0x000fc600078e3cff */
[----:B------:R-:W4:Y:S01]  /*0700*/  @P4 LDG.E R21, desc[UR4][R10.64+0x5c] ;  /* 0x00005c040a154981 */ /* 0x000f22000c1e1900 */
[----:B------:R-:W-:-:S03]  /*0710*/  @P3 LOP3.LUT R2, R2, R23, RZ, 0x3c, !PT ;  /* 0x0000001702023212 */ /* 0x000fc600078e3cff */
[----:B------:R-:W4:Y:S01]  /*0720*/  @P5 LDG.E R23, desc[UR4][R10.64+0x68] ;  /* 0x000068040a175981 */ /* 0x000f22000c1e1900 */
[----:B------:R-:W-:-:S03]  /*0730*/  @P4 LOP3.LUT R4, R4, R25, RZ, 0x3c, !PT ;  /* 0x0000001904044212 */ /* 0x000fc600078e3cff */
[----:B------:R-:W4:Y:S01]  /*0740*/  @P5 LDG.E R25, desc[UR4][R10.64+0x70] ;  /* 0x000070040a195981 */ /* 0x000f22000c1e1900 */
[----:B--2---:R-:W-:-:S03]  /*0750*/  @P3 LOP3.LUT R5, R5, R18, RZ, 0x3c, !PT ;  /* 0x0000001205053212 */ /* 0x004fc600078e3cff */
[----:B------:R-:W2:Y:S01]  /*0760*/  @P5 LDG.E R18, desc[UR4][R10.64+0x6c] ;  /* 0x00006c040a125981 */ /* 0x000ea2000c1e1900 */
[----:B---3--:R-:W-:-:S03]  /*0770*/  @P4 LOP3.LUT R5, R5, R20, RZ, 0x3c, !PT ;  /* 0x0000001405054212 */ /* 0x008fc600078e3cff */
[----:B------:R-:W3:Y:S01]  /*0780*/  @P5 LDG.E R20, desc[UR4][R10.64+0x74] ;  /* 0x000074040a145981 */ /* 0x000ee2000c1e1900 */
[----:B----4-:R-:W-:-:S03]  /*0790*/  @P4 LOP3.LUT R3, R3, R22, RZ, 0x3c, !PT ;  /* 0x0000001603034212 */ /* 0x010fc600078e3cff */
[----:B------:R-:W4:Y:S01]  /*07a0*/  @P0 LDG.E R22, desc[UR4][R10.64+0x8c] ;  /* 0x00008c040a160981 */ /* 0x000f22000c1e1900 */
[----:B------:R-:W-:-:S03]  /*07b0*/  @P6 LOP3.LUT R15, R15, R26, RZ, 0x3c, !PT ;  /* 0x0000001a0f0f6212 */ /* 0x000fc600078e3cff */
        /* <DEDUP_REMOVED lines=13> */
[----:B------:R-:W-:Y:S02]  /*0890*/  @P6 LOP3.LUT R4, R4, R27, RZ, 0x3c, !PT ;  /* 0x0000001b04046212 */ /* 0x000fe400078e3cff */
[----:B------:R-:W-:Y:S02]  /*08a0*/  @P6 LOP3.LUT R2, R2, R21, RZ, 0x3c, !PT ;  /* 0x0000001502026212 */ /* 0x000fe400078e3cff */
[----:B------:R-:W-:Y:S02]  /*08b0*/  @P0 LOP3.LUT R4, R4, R23, RZ, 0x3c, !PT ;  /* 0x0000001704040212 */ /* 0x000fe400078e3cff */
[----:B------:R-:W-:Y:S02]  /*08c0*/  @P0 LOP3.LUT R2, R2, R25, RZ, 0x3c, !PT ;  /* 0x0000001902020212 */ /* 0x000fe400078e3cff */
[----:B--2---:R-:W-:Y:S02]  /*08d0*/  @P6 LOP3.LUT R5, R5, R18, RZ, 0x3c, !PT ;  /* 0x0000001205056212 */ /* 0x004fe400078e3cff */
[----:B---3--:R-:W-:-:S02]  /*08e0*/  @P6 LOP3.LUT R3, R3, R20, RZ, 0x3c, !PT ;  /* 0x0000001403036212 */ /* 0x008fc400078e3cff */
[----:B----4-:R-:W-:Y:S02]  /*08f0*/  @P0 LOP3.LUT R5, R5, R22, RZ, 0x3c, !PT ;  /* 0x0000001605050212 */ /* 0x010fe400078e3cff */
[----:B------:R-:W-:Y:S02]  /*0900*/  @P0 LOP3.LUT R3, R3, R26, RZ, 0x3c, !PT ;  /* 0x0000001a03030212 */ /* 0x000fe400078e3cff */
[----:B------:R-:W-:-:S13]  /*0910*/  R2P PR, R24.B1, 0x7f ;  /* 0x0000007f18007804 */ /* 0x000fda0000001000 */
[----:B------:R-:W2:Y:S04]  /*0920*/  @P0 LDG.E R18, desc[UR4][R10.64+0xa0] ;  /* 0x0000a0040a120981 */ /* 0x000ea8000c1e1900 */
[----:B------:R-:W3:Y:S04]  /*0930*/  @P1 LDG.E R22, desc[UR4][R10.64+0xb4] ;  /* 0x0000b4040a161981 */ /* 0x000ee8000c1e1900 */
[----:B------:R-:W4:Y:S04]  /*0940*/  @P2 LDG.E R26, desc[UR4][R10.64+0xc8] ;  /* 0x0000c8040a1a2981 */ /* 0x000f28000c1e1900 */
[----:B------:R-:W4:Y:S04]  /*0950*/  @P3 LDG.E R28, desc[UR4][R10.64+0xdc] ;  /* 0x0000dc040a1c3981 */ /* 0x000f28000c1e1900 */
[----:B------:R-:W4:Y:S04]  /*0960*/  @P0 LDG.E R23, desc[UR4][R10.64+0xa4] ;  /* 0x0000a4040a170981 */ /* 0x000f28000c1e1900 */
[----:B------:R-:W4:Y:S04]  /*0970*/  @P0 LDG.E R20, desc[UR4][R10.64+0xa8] ;  /* 0x0000a8040a140981 */ /* 0x000f28000c1e1900 */
[----:B------:R-:W4:Y:S04]  /*0980*/  @P4 LDG.E R25, desc[UR4][R10.64+0xf0] ;  /* 0x0000f0040a194981 */ /* 0x000f28000c1e1900 */
        /* <DEDUP_REMOVED lines=21> */
[----:B------:R-:W-:Y:S02]  /*0ae0*/  LOP3.LUT P0, RZ, R24, 0x8000, RZ, 0xc0, !PT ;  /* 0x0000800018ff7812 */ /* 0x000fe4000780c0ff */
[----:B----4-:R-:W-:Y:S01]  /*0af0*/  @P5 LOP3.LUT R15, R15, R26, RZ, 0x3c, !PT ;  /* 0x0000001a0f0f5212 */ /* 0x010fe200078e3cff */
[----:B------:R-:W4:Y:S04]  /*0b00*/  @P3 LDG.E R24, desc[UR4][R10.64+0xe4] ;  /* 0x0000e4040a183981 */ /* 0x000f28000c1e1900 */
[----:B------:R-:W2:Y:S01]  /*0b10*/  @P6 LDG.E R26, desc[UR4][R10.64+0x118] ;  /* 0x000118040a1a6981 */ /* 0x000ea2000c1e1900 */
        /* <DEDUP_REMOVED lines=8> */
[----:B---3--:R-:W-:-:S03]  /*0ba0*/  @P2 LOP3.LUT R3, R3, R22, RZ, 0x3c, !PT ;  /* 0x0000001603032212 */ /* 0x008fc600078e3cff */
[----:B------:R-:W3:Y:S01]  /*0bb0*/  @P4 LDG.E R22, desc[UR4][R10.64+0x100] ;  /* 0x000100040a164981 */ /* 0x000ee2000c1e1900 */
[----:B--2---:R-:W-:-:S03]  /*0bc0*/  @P6 LOP3.LUT R15, R15, R26, RZ, 0x3c, !PT ;  /* 0x0000001a0f0f6212 */ /* 0x004fc600078e3cff */
[----:B------:R-:W2:Y:S01]  /*0bd0*/  @P0 LDG.E R26, desc[UR4][R10.64+0x12c] ;  /* 0x00012c040a1a0981 */ /* 0x000ea2000c1e1900 */
[----:B----4-:R-:W-:-:S03]  /*0be0*/  @P2 LOP3.LUT R2, R2, R23, RZ, 0x3c, !PT ;  /* 0x0000001702022212 */ /* 0x010fc600078e3cff */
[----:B------:R-:W4:Y:S01]  /*0bf0*/  @P4 LDG.E R23, desc[UR4][R10.64+0xfc] ;  /* 0x0000fc040a174981 */ /* 0x000f22000c1e1900 */
[----:B------:R-:W-:-:S03]  /*0c00*/  @P2 LOP3.LUT R5, R5, R20, RZ, 0x3c, !PT ;  /* 0x0000001405052212 */ /* 0x000fc600078e3cff */
[----:B------:R-:W4:Y:S01]  /*0c10*/  @P4 LDG.E R20, desc[UR4][R10.64+0xf8] ;  /* 0x0000f8040a144981 */ /* 0x000f22000c1e1900 */
[----:B------:R-:W-:Y:S02]  /*0c20*/  @P3 LOP3.LUT R2, R2, R27, RZ, 0x3c, !PT ;  /* 0x0000001b02023212 */ /* 0x000fe400078e3cff */
[----:B------:R-:W-:Y:S01]  /*0c30*/  @P3 LOP3.LUT R4, R4, R25, RZ, 0x3c, !PT ;  /* 0x0000001904043212 */ /* 0x000fe200078e3cff */
[----:B------:R-:W4:Y:S01]  /*0c40*/  @P5 LDG.E R27, desc[UR4][R10.64+0x110] ;  /* 0x000110040a1b5981 */ /* 0x000f22000c1e1900 */
[----:B------:R-:W-:-:S03]  /*0c50*/  @P3 LOP3.LUT R5, R5, R24, RZ, 0x3c, !PT ;  /* 0x0000001805053212 */ /* 0x000fc600078e3cff */
[----:B------:R-:W4:Y:S04]  /*0c60*/  @P5 LDG.E R25, desc[UR4][R10.64+0x108] ;  /* 0x000108040a195981 */ /* 0x000f28000c1e1900 */
        /* <DEDUP_REMOVED lines=19> */
[----:B------:R-:W-:-:S05]  /*0da0*/  VIADD R19, R19, 0x10 ;  /* 0x0000001013137836 */ /* 0x000fca0000000000 */
[----:B------:R-:W-:Y:S02]  /*0db0*/  ISETP.NE.AND P1, PT, R19, 0x20, PT ;  /* 0x000000201300780c */ /* 0x000fe40003f25270 */
[----:B------:R-:W-:Y:S02]  /*0dc0*/  @P5 LOP3.LUT R3, R3, R18, RZ, 0x3c, !PT ;  /* 0x0000001203035212 */ /* 0x000fe400078e3cff */
[----:B------:R-:W-:Y:S02]  /*0dd0*/  @P6 LOP3.LUT R4, R4, R21, RZ, 0x3c, !PT ;  /* 0x0000001504046212 */ /* 0x000fe400078e3cff */
[----:B---3--:R-:W-:-:S04]  /*0de0*/  @P6 LOP3.LUT R3, R3, R22, RZ, 0x3c, !PT ;  /* 0x0000001603036212 */ /* 0x008fc800078e3cff */
[----:B--2---:R-:W-:Y:S02]  /*0df0*/  @P0 LOP3.LUT R3, R3, R26, RZ, 0x3c, !PT ;  /* 0x0000001a03030212 */ /* 0x004fe400078e3cff */
[----:B----4-:R-:W-:Y:S02]  /*0e00*/  @P6 LOP3.LUT R2, R2, R23, RZ, 0x3c, !PT ;  /* 0x0000001702026212 */ /* 0x010fe400078e3cff */
[----:B------:R-:W-:Y:S02]  /*0e10*/  @P6 LOP3.LUT R5, R5, R20, RZ, 0x3c, !PT ;  /* 0x0000001405056212 */ /* 0x000fe400078e3cff */
[----:B------:R-:W-:Y:S02]  /*0e20*/  @P0 LOP3.LUT R2, R2, R27, RZ, 0x3c, !PT ;  /* 0x0000001b02020212 */ /* 0x000fe400078e3cff */
[----:B------:R-:W-:Y:S02]  /*0e30*/  @P0 LOP3.LUT R4, R4, R25, RZ, 0x3c, !PT ;  /* 0x0000001904040212 */ /* 0x000fe400078e3cff */
[----:B------:R-:W-:Y:S01]  /*0e40*/  @P0 LOP3.LUT R5, R5, R24, RZ, 0x3c, !PT ;  /* 0x0000001805050212 */ /* 0x000fe200078e3cff */
[----:B------:R-:W-:Y:S06]  /*0e50*/  @P1 BRA `(.L_x_4) ;  /* 0xfffffff400481947 */ /* 0x000fec000383ffff */
[----:B------:R-:W-:-:S05]  /*0e60*/  VIADD R17, R17, 0x1 ;  /* 0x0000000111117836 */ /* 0x000fca0000000000 */
[----:B------:R-:W-:-:S13]  /*0e70*/  ISETP.NE.AND P0, PT, R17, 0x5, PT ;  /* 0x000000051100780c */ /* 0x000fda0003f05270 */
[----:B------:R-:W-:Y:S05]  /*0e80*/  @P0 BRA `(.L_x_5) ;  /* 0xfffffff400300947 */ /* 0x000fea000383ffff */
[----:B------:R1:W-:Y:S01]  /*0e90*/  STG.E.64 desc[UR4][R6.64+0x8], R4 ;  /* 0x0000080406007986 */ /* 0x0003e2000c101b04 */
[----:B------:R-:W-:Y:S01]  /*0ea0*/  VIADD R14, R14, 0x1 ;  /* 0x000000010e0e7836 */ /* 0x000fe20000000000 */
[----:B------:R-:W-:Y:S02]  /*0eb0*/  LOP3.LUT R11, R13, 0x3, RZ, 0xc0, !PT ;  /* 0x000000030d0b7812 */ /* 0x000fe400078ec0ff */
[----:B------:R1:W-:Y:S02]  /*0ec0*/  STG.E.64 desc[UR4][R6.64+0x10], R2 ;  /* 0x0000100206007986 */ /* 0x0003e4000c101b04 */
[----:B------:R-:W-:Y:S02]  /*0ed0*/  ISETP.GE.U32.AND P0, PT, R14, R11, PT ;  /* 0x0000000b0e00720c */ /* 0x000fe40003f06070 */
[----:B------:R1:W-:Y:S11]  /*0ee0*/  STG.E desc[UR4][R6.64+0x4], R15 ;  /* 0x0000040f06007986 */ /* 0x0003f6000c101904 */
[----:B------:R-:W-:Y:S05]  /*0ef0*/  @!P0 BRA `(.L_x_6) ;  /* 0xfffffff400048947 */ /* 0x000fea000383ffff */
.L_x_3:
[----:B------:R-:W-:Y:S05]  /*0f00*/  BSYNC.RECONVERGENT B1 ;  /* 0x0000000000017941 */ /* 0x000fea0003800200 */
.L_x_2:
[C---:B------:R-:W-:Y:S01]  /*0f10*/  ISETP.GT.U32.AND P0, PT, R13.reuse, 0x3, PT ;  /* 0x000000030d00780c */ /* 0x040fe20003f04070 */
[----:B------:R-:W-:Y:S01]  /*0f20*/  VIADD R12, R12, 0x1 ;  /* 0x000000010c0c7836 */ /* 0x000fe20000000000 */
[--C-:B------:R-:W-:Y:S02]  /*0f30*/  SHF.R.U64 R13, R13, 0x2, R0.reuse ;  /* 0x000000020d0d7819 */ /* 0x100fe40000001200 */
[----:B------:R-:W-:Y:S02]  /*0f40*/  ISETP.GT.U32.AND.EX P0, PT, R0, RZ, PT, P0 ;  /* 0x000000ff0000720c */ /* 0x000fe40003f04100 */
[----:B------:R-:W-:-:S11]  /*0f50*/  SHF.R.U32.HI R0, RZ, 0x2, R0 ;  /* 0x00000002ff007819 */ /* 0x000fd60000011600 */
[----:B------:R-:W-:Y:S05]  /*0f60*/  @P0 BRA `(.L_x_7) ;  /* 0xfffffff000c80947 */ /* 0x000fea000383ffff */
.L_x_1:
[----:B------:R-:W-:Y:S05]  /*0f70*/  BSYNC.RECONVERGENT B0 ;  /* 0x0000000000007941 */ /* 0x000fea0003800200 */
.L_x_0:
[----:B------:R-:W-:Y:S04]  /*0f80*/  STG.E.64 desc[UR4][R6.64+0x18], RZ ;  /* 0x000018ff06007986 */ /* 0x000fe8000c101b04 */
[----:B------:R-:W-:Y:S04]  /*0f90*/  STG.E desc[UR4][R6.64+0x20], RZ ;  /* 0x000020ff06007986 */ /* 0x000fe8000c101904 */
[----:B------:R-:W-:Y:S01]  /*0fa0*/  STG.E.64 desc[UR4][R6.64+0x28], RZ ;  /* 0x000028ff06007986 */ /* 0x000fe2000c101b04 */
[----:B------:R-:W-:Y:S05]  /*0fb0*/  EXIT ;  /* 0x000000000000794d */ /* 0x000fea0003800000 */
.L_x_8:
[----:B------:R-:W-:-:S00]  /*0fc0*/  BRA `(.L_x_8) ;  /* 0xfffffffc00fc7947 */ /* 0x000fc0000383ffff */
[----:B------:R-:W-:-:S00]  /*0fd0*/  NOP ;  /* 0x0000000000007918 */ /* 0x000fc00000000000 */
        /* <DEDUP_REMOVED lines=10> */
.L_x_153:


//--------------------- .text._Z14SetBoundariesZPd --------------------------
	.section	.text._Z14SetBoundariesZPd,"ax",@progbits
	.align	128
        .global         _Z14SetBoundariesZPd
        .type           _Z14SetBoundariesZPd,@function
        .size           _Z14SetBoundariesZPd,(.L_x_154 - _Z14SetBoundariesZPd)
        .other          _Z14SetBoundariesZPd,@"STO_CUDA_ENTRY STV_DEFAULT"
_Z14SetBoundariesZPd:
.text._Z14SetBoundariesZPd:
[----:B------:R-:W-:Y:S01]  /*0000*/  LDC R1, c[0x0][0x37c] ;  /* 0x0000df00ff017b82 */ /* 0x000fe20000000800 */
[----:B------:R-:W0:Y:S07]  /*0010*/  S2R R7, SR_TID.Y ;  /* 0x0000000000077919 */ /* 0x000e2e0000002200 */
[----:B------:R-:W1:Y:S01]  /*0020*/  LDC R13, c[0x0][0x360] ;  /* 0x0000d800ff0d7b82 */ /* 0x000e620000000800 */
[----:B------:R-:W1:Y:S07]  /*0030*/  S2R R6, SR_TID.X ;  /* 0x0000000000067919 */ /* 0x000e6e0000002100 */
[----:B------:R-:W0:Y:S08]  /*0040*/  S2UR UR4, SR_CTAID.Y ;  /* 0x00000000000479c3 */ /* 0x000e300000002600 */
[----:B------:R-:W0:Y:S08]  /*0050*/  LDC R0, c[0x0][0x364] ;  /* 0x0000d900ff007b82 */ /* 0x000e300000000800 */
[----:B------:R-:W2:Y:S08]  /*0060*/  LDC.64 R4, c[0x3][0x48] ;  /* 0x00c01200ff047b82 */ /* 0x000eb00000000a00 */
[----:B------:R-:W1:Y:S08]  /*0070*/  S2UR UR6, SR_CTAID.X ;  /* 0x00000000000679c3 */ /* 0x000e700000002500 */
[----:B------:R-:W3:Y:S01]  /*0080*/  LDC.64 R2, c[0x0][0x380] ;  /* 0x0000e000ff027b82 */ /* 0x000ee20000000a00 */
[----:B0-----:R-:W-:Y:S01]  /*0090*/  IMAD R0, R0, UR4, R7 ;  /* 0x0000000400007c24 */ /* 0x001fe2000f8e0207 */
[----:B------:R-:W0:Y:S04]  /*00a0*/  LDCU.64 UR4, c[0x0][0x358] ;  /* 0x00006b00ff0477ac */ /* 0x000e280008000a00 */
[----:B--2---:R-:W-:Y:S01]  /*00b0*/  IADD3 R8, PT, PT, R0, R5, RZ ;  /* 0x0000000500087210 */ /* 0x004fe20007ffe0ff */
[----:B-1----:R-:W-:-:S04]  /*00c0*/  IMAD R13, R13, UR6, R6 ;  /* 0x000000060d0d7c24 */ /* 0x002fc8000f8e0206 */
[----:B------:R-:W-:-:S04]  /*00d0*/  IMAD R7, R8, R4, R13 ;  /* 0x0000000408077224 */ /* 0x000fc800078e020d */
[----:B---3--:R-:W-:-:S06]  /*00e0*/  IMAD.WIDE R6, R7, 0x8, R2 ;  /* 0x0000000807067825 */ /* 0x008fcc00078e0202 */
[----:B0-----:R-:W2:Y:S01]  /*00f0*/  LDG.E.64 R6, desc[UR4][R6.64] ;  /* 0x0000000406067981 */ /* 0x001ea2000c1e1b00 */
[----:B------:R-:W-:Y:S02]  /*0100*/  IMAD R12, R5, 0x7e, R8 ;  /* 0x0000007e050c7824 */ /* 0x000fe400078e0208 */
[-CC-:B------:R-:W-:Y:S02]  /*0110*/  IMAD R9, R0, R4.reuse, R13.reuse ;  /* 0x0000000400097224 */ /* 0x180fe400078e020d */
[----:B------:R-:W-:Y:S02]  /*0120*/  IMAD R11, R12, R4, R13 ;  /* 0x000000040c0b7224 */ /* 0x000fe400078e020d */
[----:B------:R-:W-:-:S04]  /*0130*/  IMAD.WIDE R8, R9, 0x8, R2 ;  /* 0x0000000809087825 */ /* 0x000fc800078e0202 */
[----:B------:R-:W-:Y:S01]  /*0140*/  IMAD.WIDE R10, R11, 0x8, R2 ;  /* 0x000000080b0a7825 */ /* 0x000fe200078e0202 */
[----:B------:R-:W-:Y:S01]  /*0150*/  IADD3 R5, PT, PT, R12, R5, RZ ;  /* 0x000000050c057210 */ /* 0x000fe20007ffe0ff */
[----:B--2---:R-:W-:Y:S04]  /*0160*/  STG.E.64 desc[UR4][R8.64], R6 ;  /* 0x0000000608007986 */ /* 0x004fe8000c101b04 */
[----:B------:R-:W2:Y:S01]  /*0170*/  LDG.E.64 R10, desc[UR4][R10.64] ;  /* 0x000000040a0a7981 */ /* 0x000ea2000c1e1b00 */
[----:B------:R-:W-:-:S04]  /*0180*/  IMAD R5, R5, R4, R13 ;  /* 0x0000000405057224 */ /* 0x000fc800078e020d */
[----:B------:R-:W-:-:S05]  /*0190*/  IMAD.WIDE R2, R5, 0x8, R2 ;  /* 0x0000000805027825 */ /* 0x000fca00078e0202 */
[----:B--2---:R-:W-:Y:S01]  /*01a0*/  STG.E.64 desc[UR4][R2.64], R10 ;  /* 0x0000000a02007986 */ /* 0x004fe2000c101b04 */
[----:B------:R-:W-:Y:S05]  /*01b0*/  EXIT ;  /* 0x000000000000794d */ /* 0x000fea0003800000 */
.L_x_9:
        /* <DEDUP_REMOVED lines=12> */
.L_x_154:


//--------------------- .text._Z14SetBoundariesYPd --------------------------
	.section	.text._Z14SetBoundariesYPd,"ax",@progbits
	.align	128
        .global         _Z14SetBoundariesYPd
        .type           _Z14SetBoundariesYPd,@function
        .size           _Z14SetBoundariesYPd,(.L_x_155 - _Z14SetBoundariesYPd)
        .other          _Z14SetBoundariesYPd,@"STO_CUDA_ENTRY STV_DEFAULT"
_Z14SetBoundariesYPd:
.text._Z14SetBoundariesYPd:
[----:B------:R-:W-:Y:S01]  /*0000*/  LDC R1, c[0x0][0x37c] ;  /* 0x0000df00ff017b82 */ /* 0x000fe20000000800 */
[----:B------:R-:W0:Y:S07]  /*0010*/  S2R R9, SR_TID.Z ;  /* 0x0000000000097919 */ /* 0x000e2e0000002300 */
[----:B------:R-:W1:Y:S01]  /*0020*/  LDC R7, c[0x0][0x360] ;  /* 0x0000d800ff077b82 */ /* 0x000e620000000800 */
[----:B------:R-:W1:Y:S07]  /*0030*/  S2R R6, SR_TID.X ;  /* 0x0000000000067919 */ /* 0x000e6e0000002100 */
[----:B------:R-:W0:Y:S08]  /*0040*/  S2UR UR5, SR_CTAID.Z ;  /* 0x00000000000579c3 */ /* 0x000e300000002700 */
[----:B------:R-:W0:Y:S08]  /*0050*/  LDC R0, c[0x0][0x368] ;  /* 0x0000da00ff007b82 */ /* 0x000e300000000800 */
[----:B------:R-:W1:Y:S08]  /*0060*/  S2UR UR4, SR_CTAID.X ;  /* 0x00000000000479c3 */ /* 0x000e700000002500 */
[----:B------:R-:W2:Y:S08]  /*0070*/  LDC.64 R2, c[0x3][0x48] ;  /* 0x00c01200ff027b82 */ /* 0x000eb00000000a00 */
[----:B------:R-:W3:Y:S01]  /*0080*/  LDC.64 R4, c[0x0][0x380] ;  /* 0x0000e000ff047b82 */ /* 0x000ee20000000a00 */
[----:B0-----:R-:W-:-:S02]  /*0090*/  IMAD R0, R0, UR5, R9 ;  /* 0x0000000500007c24 */ /* 0x001fc4000f8e0209 */
[----:B-1----:R-:W-:Y:S01]  /*00a0*/  IMAD R7, R7, UR4, R6 ;  /* 0x0000000407077c24 */ /* 0x002fe2000f8e0206 */
[----:B------:R-:W0:Y:S01]  /*00b0*/  LDCU.64 UR4, c[0x0][0x358] ;  /* 0x00006b00ff0477ac */ /* 0x000e220008000a00 */
[----:B--2---:R-:W-:-:S04]  /*00c0*/  IMAD R0, R0, R3, RZ ;  /* 0x0000000300007224 */ /* 0x004fc800078e02ff */
[----:B------:R-:W-:-:S05]  /*00d0*/  IMAD R9, R0, R2, R7 ;  /* 0x0000000200097224 */ /* 0x000fca00078e0207 */
[----:B------:R-:W-:-:S05]  /*00e0*/  IADD3 R7, PT, PT, R9, R2, RZ ;  /* 0x0000000209077210 */ /* 0x000fca0007ffe0ff */
[----:B---3--:R-:W-:-:S06]  /*00f0*/  IMAD.WIDE R6, R7, 0x8, R4 ;  /* 0x0000000807067825 */ /* 0x008fcc00078e0204 */
[----:B0-----:R-:W2:Y:S01]  /*0100*/  LDG.E.64 R6, desc[UR4][R6.64] ;  /* 0x0000000406067981 */ /* 0x001ea2000c1e1b00 */
[----:B------:R-:W-:Y:S02]  /*0110*/  IMAD R3, R2, 0x7f, R9 ;  /* 0x0000007f02037824 */ /* 0x000fe400078e0209 */
[----:B------:R-:W-:-:S04]  /*0120*/  IMAD.WIDE R8, R9, 0x8, R4 ;  /* 0x0000000809087825 */ /* 0x000fc800078e0204 */
[----:B------:R-:W-:Y:S01]  /*0130*/  IMAD.WIDE R4, R3, 0x8, R4 ;  /* 0x0000000803047825 */ /* 0x000fe200078e0204 */
[----:B--2---:R-:W-:Y:S04]  /*0140*/  STG.E.64 desc[UR4][R8.64], R6 ;  /* 0x0000000608007986 */ /* 0x004fe8000c101b04 */
[----:B------:R-:W2:Y:S01]  /*0150*/  LDG.E.64 R10, desc[UR4][R4.64] ;  /* 0x00000004040a7981 */ /* 0x000ea2000c1e1b00 */
[----:B------:R-:W-:-:S05]  /*0160*/  IMAD.WIDE R2, R2, 0x8, R4 ;  /* 0x0000000802027825 */ /* 0x000fca00078e0204 */
[----:B--2---:R-:W-:Y:S01]  /*0170*/  STG.E.64 desc[UR4][R2.64], R10 ;  /* 0x0000000a02007986 */ /* 0x004fe2000c101b04 */
[----:B------:R-:W-:Y:S05]  /*0180*/  EXIT ;  /* 0x000000000000794d */ /* 0x000fea0003800000 */
.L_x_10:
        /* <DEDUP_REMOVED lines=15> */
.L_x_155:


//--------------------- .text._Z14SetBoundariesXPd --------------------------
	.section	.text._Z14SetBoundariesXPd,"ax",@progbits
	.align	128
        .global         _Z14SetBoundariesXPd
        .type           _Z14SetBoundariesXPd,@function
        .size           _Z14SetBoundariesXPd,(.L_x_156 - _Z14SetBoundariesXPd)
        .other          _Z14SetBoundariesXPd,@"STO_CUDA_ENTRY STV_DEFAULT"
_Z14SetBoundariesXPd:
.text._Z14SetBoundariesXPd:
[----:B------:R-:W-:Y:S01]  /*0000*/  LDC R1, c[0x0][0x37c] ;  /* 0x0000df00ff017b82 */ /* 0x000fe20000000800 */
[----:B------:R-:W0:Y:S07]  /*0010*/  S2R R5, SR_TID.Y ;  /* 0x0000000000057919 */ /* 0x000e2e0000002200 */
[----:B------:R-:W0:Y:S01]  /*0020*/  S2UR UR4, SR_CTAID.Y ;  /* 0x00000000000479c3 */ /* 0x000e220000002600 */
[----:B------:R-:W1:Y:S01]  /*0030*/  LDCU.64 UR8, c[0x3][0x48] ;  /* 0x00c00900ff0877ac */ /* 0x000e620008000a00 */
[----:B------:R-:W2:Y:S06]  /*0040*/  S2R R7, SR_TID.Z ;  /* 0x0000000000077919 */ /* 0x000eac0000002300 */
[----:B------:R-:W0:Y:S08]  /*0050*/  LDC R0, c[0x0][0x364] ;  /* 0x0000d900ff007b82 */ /* 0x000e300000000800 */
[----:B------:R-:W2:Y:S08]  /*0060*/  S2UR UR6, SR_CTAID.Z ;  /* 0x00000000000679c3 */ /* 0x000eb00000002700 */
[----:B------:R-:W2:Y:S08]  /*0070*/  LDC R4, c[0x0][0x368] ;  /* 0x0000da00ff047b82 */ /* 0x000eb00000000800 */
[----:B------:R-:W3:Y:S01]  /*0080*/  LDC.64 R2, c[0x0][0x380] ;  /* 0x0000e000ff027b82 */ /* 0x000ee20000000a00 */
[----:B0-----:R-:W-:Y:S01]  /*0090*/  IMAD R0, R0, UR4, R5 ;  /* 0x0000000400007c24 */ /* 0x001fe2000f8e0205 */
[----:B------:R-:W0:Y:S01]  /*00a0*/  LDCU.64 UR4, c[0x0][0x358] ;  /* 0x00006b00ff0477ac */ /* 0x000e220008000a00 */
[----:B--2---:R-:W-:-:S04]  /*00b0*/  IMAD R5, R4, UR6, R7 ;  /* 0x0000000604057c24 */ /* 0x004fc8000f8e0207 */
[----:B-1----:R-:W-:-:S04]  /*00c0*/  IMAD R0, R5, UR9, R0 ;  /* 0x0000000905007c24 */ /* 0x002fc8000f8e0200 */
[----:B------:R-:W-:-:S04]  /*00d0*/  IMAD R5, R0, UR8, RZ ;  /* 0x0000000800057c24 */ /* 0x000fc8000f8e02ff */
[----:B---3--:R-:W-:-:S05]  /*00e0*/  IMAD.WIDE R2, R5, 0x8, R2 ;  /* 0x0000000805027825 */ /* 0x008fca00078e0202 */
[----:B0-----:R-:W2:Y:S04]  /*00f0*/  LDG.E.64 R4, desc[UR4][R2.64+0x8] ;  /* 0x0000080402047981 */ /* 0x001ea8000c1e1b00 */
[----:B------:R-:W3:Y:S04]  /*0100*/  LDG.E.64 R6, desc[UR4][R2.64+0x3f8] ;  /* 0x0003f80402067981 */ /* 0x000ee8000c1e1b00 */
[----:B--2---:R-:W-:Y:S04]  /*0110*/  STG.E.64 desc[UR4][R2.64], R4 ;  /* 0x0000000402007986 */ /* 0x004fe8000c101b04 */
[----:B---3--:R-:W-:Y:S01]  /*0120*/  STG.E.64 desc[UR4][R2.64+0x400], R6 ;  /* 0x0004000602007986 */ /* 0x008fe2000c101b04 */
[----:B------:R-:W-:Y:S05]  /*0130*/  EXIT ;  /* 0x000000000000794d */ /* 0x000fea0003800000 */
.L_x_11:
        /* <DEDUP_REMOVED lines=12> */
.L_x_156:


//--------------------- .text._Z13ApplyTimeStepPdS_S_S_ --------------------------
	.section	.text._Z13ApplyTimeStepPdS_S_S_,"ax",@progbits
	.align	128
        .global         _Z13ApplyTimeStepPdS_S_S_
        .type           _Z13ApplyTimeStepPdS_S_S_,@function
        .size           _Z13ApplyTimeStepPdS_S_S_,(.L_x_157 - _Z13ApplyTimeStepPdS_S_S_)
        .other          _Z13ApplyTimeStepPdS_S_S_,@"STO_CUDA_ENTRY STV_DEFAULT"
_Z13ApplyTimeStepPdS_S_S_:
.text._Z13ApplyTimeStepPdS_S_S_:
[----:B------:R-:W-:Y:S01]  /*0000*/  LDC R1, c[0x0][0x37c] ;  /* 0x0000df00ff017b82 */ /* 0x000fe20000000800 */
[----:B------:R-:W0:Y:S07]  /*0010*/  S2R R3, SR_TID.Z ;  /* 0x0000000000037919 */ /* 0x000e2e0000002300 */
[----:B------:R-:W1:Y:S01]  /*0020*/  LDC R6, c[0x0][0x360] ;  /* 0x0000d800ff067b82 */ /* 0x000e620000000800 */
[----:B------:R-:W2:Y:S01]  /*0030*/  S2R R8, SR_TID.Y ;  /* 0x0000000000087919 */ /* 0x000ea20000002200 */
[----:B------:R-:W1:Y:S06]  /*0040*/  S2R R9, SR_TID.X ;  /* 0x0000000000097919 */ /* 0x000e6c0000002100 */
[----:B------:R-:W2:Y:S08]  /*0050*/  LDC R7, c[0x0][0x364] ;  /* 0x0000d900ff077b82 */ /* 0x000eb00000000800 */
[----:B------:R-:W0:Y:S08]  /*0060*/  S2UR UR5, SR_CTAID.Z ;  /* 0x00000000000579c3 */ /* 0x000e300000002700 */
[----:B------:R-:W0:Y:S08]  /*0070*/  LDC R0, c[0x0][0x368] ;  /* 0x0000da00ff007b82 */ /* 0x000e300000000800 */
[----:B------:R-:W2:Y:S08]  /*0080*/  S2UR UR4, SR_CTAID.Y ;  /* 0x00000000000479c3 */ /* 0x000eb00000002600 */
[----:B------:R-:W3:Y:S08]  /*0090*/  LDC.64 R10, c[0x3][0x48] ;  /* 0x00c01200ff0a7b82 */ /* 0x000ef00000000a00 */
[----:B------:R-:W1:Y:S01]  /*00a0*/  S2UR UR6, SR_CTAID.X ;  /* 0x00000000000679c3 */ /* 0x000e620000002500 */
[----:B0-----:R-:W-:-:S07]  /*00b0*/  IMAD R0, R0, UR5, R3 ;  /* 0x0000000500007c24 */ /* 0x001fce000f8e0203 */
[----:B------:R-:W0:Y:S01]  /*00c0*/  LDC.64 R4, c[0x0][0x388] ;  /* 0x0000e200ff047b82 */ /* 0x000e220000000a00 */
[----:B--2---:R-:W-:Y:S01]  /*00d0*/  IMAD R7, R7, UR4, R8 ;  /* 0x0000000407077c24 */ /* 0x004fe2000f8e0208 */
[----:B------:R-:W2:Y:S06]  /*00e0*/  LDCU.64 UR4, c[0x0][0x358] ;  /* 0x00006b00ff0477ac */ /* 0x000eac0008000a00 */
[----:B------:R-:W4:Y:S01]  /*00f0*/  LDC.64 R2, c[0x0][0x380] ;  /* 0x0000e000ff027b82 */ /* 0x000f220000000a00 */
[----:B---3--:R-:W-:-:S05]  /*0100*/  IMAD R0, R0, R11, R11 ;  /* 0x0000000b00007224 */ /* 0x008fca00078e020b */
[----:B------:R-:W-:Y:S01]  /*0110*/  IADD3 R7, PT, PT, R0, R7, RZ ;  /* 0x0000000700077210 */ /* 0x000fe20007ffe0ff */
[----:B-1----:R-:W-:Y:S01]  /*0120*/  IMAD R0, R6, UR6, R9 ;  /* 0x0000000606007c24 */ /* 0x002fe2000f8e0209 */
[----:B------:R-:W1:Y:S01]  /*0130*/  LDC.64 R12, c[0x0][0x390] ;  /* 0x0000e400ff0c7b82 */ /* 0x000e620000000a00 */
[----:B------:R-:W3:Y:S02]  /*0140*/  LDCU.64 UR6, c[0x3][0x70] ;  /* 0x00c00e00ff0677ac */ /* 0x000ee40008000a00 */
[----:B------:R-:W-:-:S05]  /*0150*/  IMAD R7, R7, R10, R10 ;  /* 0x0000000a07077224 */ /* 0x000fca00078e020a */
[----:B------:R-:W-:Y:S01]  /*0160*/  IADD3 R15, PT, PT, R0, 0x1, R7 ;  /* 0x00000001000f7810 */ /* 0x000fe20007ffe007 */
[----:B------:R-:W5:Y:S04]  /*0170*/  LDC.64 R10, c[0x0][0x398] ;  /* 0x0000e600ff0a7b82 */ /* 0x000f680000000a00 */
[----:B0-----:R-:W-:-:S04]  /*0180*/  IMAD.WIDE R4, R15, 0x8, R4 ;  /* 0x000000080f047825 */ /* 0x001fc800078e0204 */
[C---:B----4-:R-:W-:Y:S02]  /*0190*/  IMAD.WIDE R6, R15.reuse, 0x8, R2 ;  /* 0x000000080f067825 */ /* 0x050fe400078e0202 */
[----:B--2---:R-:W3:Y:S04]  /*01a0*/  LDG.E.64 R2, desc[UR4][R4.64] ;  /* 0x0000000404027981 */ /* 0x004ee8000c1e1b00 */
[----:B------:R-:W3:Y:S01]  /*01b0*/  LDG.E.64 R8, desc[UR4][R6.64] ;  /* 0x0000000406087981 */ /* 0x000ee2000c1e1b00 */
[----:B-1----:R-:W-:Y:S01]  /*01c0*/  IMAD.WIDE R12, R15, 0x8, R12 ;  /* 0x000000080f0c7825 */ /* 0x002fe200078e020c */
[----:B---3--:R-:W-:-:S03]  /*01d0*/  DFMA R2, R2, UR6, R8 ;  /* 0x0000000602027c2b */ /* 0x008fc60008000008 */
[----:B-----5:R-:W-:-:S04]  /*01e0*/  IMAD.WIDE R8, R15, 0x8, R10 ;  /* 0x000000080f087825 */ /* 0x020fc800078e020a */
[----:B------:R-:W-:Y:S04]  /*01f0*/  STG.E.64 desc[UR4][R6.64], R2 ;  /* 0x0000000206007986 */ /* 0x000fe8000c101b04 */
[----:B------:R-:W-:Y:S04]  /*0200*/  STG.E.64 desc[UR4][R4.64], RZ ;  /* 0x000000ff04007986 */ /* 0x000fe8000c101b04 */
[----:B------:R-:W2:Y:S04]  /*0210*/  LDG.E.64 R10, desc[UR4][R8.64] ;  /* 0x00000004080a7981 */ /* 0x000ea8000c1e1b00 */
[----:B------:R-:W2:Y:S02]  /*0220*/  LDG.E.64 R14, desc[UR4][R12.64] ;  /* 0x000000040c0e7981 */ /* 0x000ea4000c1e1b00 */
[----:B--2---:R-:W-:-:S07]  /*0230*/  DFMA R10, R10, UR6, R14 ;  /* 0x000000060a0a7c2b */ /* 0x004fce000800000e */
[----:B------:R-:W-:Y:S04]  /*0240*/  STG.E.64 desc[UR4][R12.64], R10 ;  /* 0x0000000a0c007986 */ /* 0x000fe8000c101b04 */
[----:B------:R-:W-:Y:S01]  /*0250*/  STG.E.64 desc[UR4][R8.64], RZ ;  /* 0x000000ff08007986 */ /* 0x000fe2000c101b04 */
[----:B------:R-:W-:Y:S05]  /*0260*/  EXIT ;  /* 0x000000000000794d */ /* 0x000fea0003800000 */
.L_x_12:
        /* <DEDUP_REMOVED lines=9> */
.L_x_157:


//--------------------- .text._Z12CalcTimeStepPdS_S_S_P17curandStateXORWOW --------------------------
	.section	.text._Z12CalcTimeStepPdS_S_S_P17curandStateXORWOW,"ax",@progbits
	.align	128
        .global         _Z12CalcTimeStepPdS_S_S_P17curandStateXORWOW
        .type           _Z12CalcTimeStepPdS_S_S_P17curandStateXORWOW,@function
        .size           _Z12CalcTimeStepPdS_S_S_P17curandStateXORWOW,(.L_x_148 - _Z12CalcTimeStepPdS_S_S_P17curandStateXORWOW)
        .other          _Z12CalcTimeStepPdS_S_S_P17curandStateXORWOW,@"STO_CUDA_ENTRY STV_DEFAULT"
_Z12CalcTimeStepPdS_S_S_P17curandStateXORWOW:
.text._Z12CalcTimeStepPdS_S_S_P17curandStateXORWOW:
        /* <DEDUP_REMOVED lines=9> */
[----:B------:R-:W1:Y:S08]  /*0090*/  S2UR UR4, SR_CTAID.X ;  /* 0x00000000000479c3 */ /* 0x000e700000002500 */
[----:B------:R-:W3:Y:S01]  /*00a0*/  LDC.64 R6, c[0x3][0x48] ;  /* 0x00c01200ff067b82 */ /* 0x000ee20000000a00 */
[----:B0-----:R-:W-:Y:S01]  /*00b0*/  IMAD R26, R26, UR6, R3 ;  /* 0x000000061a1a7c24 */ /* 0x001fe2000f8e0203 */
[----:B------:R-:W0:Y:S06]  /*00c0*/  LDCU UR6, c[0x3][0x94] ;  /* 0x00c01280ff0677ac */ /* 0x000e2c0008000800 */
[----:B------:R-:W4:Y:S01]  /*00d0*/  LDC.64 R24, c[0x0][0x380] ;  /* 0x0000e000ff187b82 */ /* 0x000f220000000a00 */
[----:B--2---:R-:W-:-:S04]  /*00e0*/  IMAD R11, R11, UR5, R2 ;  /* 0x000000050b0b7c24 */ /* 0x004fc8000f8e0202 */
[----:B------:R-:W-:Y:S02]  /*00f0*/  VIADD R27, R11, 0x1 ;  /* 0x000000010b1b7836 */ /* 0x000fe40000000000 */
[----:B-1----:R-:W-:Y:S01]  /*0100*/  IMAD R39, R39, UR4, R0 ;  /* 0x0000000427277c24 */ /* 0x002fe2000f8e0200 */
[----:B------:R-:W1:Y:S01]  /*0110*/  LDCU.64 UR4, c[0x0][0x358] ;  /* 0x00006b00ff0477ac */ /* 0x000e620008000a00 */
[----:B------:R-:W2:Y:S02]  /*0120*/  LDC.64 R8, c[0x3][0x90] ;  /* 0x00c02400ff087b82 */ /* 0x000ea40000000a00 */
[----:B------:R-:W-:Y:S02]  /*0130*/  VIADD R39, R39, 0x1 ;  /* 0x0000000127277836 */ /* 0x000fe40000000000 */
[----:B---3--:R-:W-:-:S04]  /*0140*/  IMAD R26, R26, R7, R7 ;  /* 0x000000071a1a7224 */ /* 0x008fc800078e0207 */
[----:B------:R-:W-:-:S04]  /*0150*/  IMAD.IADD R38, R27, 0x1, R26 ;  /* 0x000000011b267824 */ /* 0x000fc800078e021a */
[----:B------:R-:W-:-:S04]  /*0160*/  IMAD R6, R38, R6, R39 ;  /* 0x0000000626067224 */ /* 0x000fc800078e0227 */
[----:B----4-:R-:W-:-:S06]  /*0170*/  IMAD.WIDE R24, R6, 0x8, R24 ;  /* 0x0000000806187825 */ /* 0x010fcc00078e0218 */
[----:B-1----:R-:W5:Y:S01]  /*0180*/  LDG.E.64 R24, desc[UR4][R24.64] ;  /* 0x0000000418187981 */ /* 0x002f62000c1e1b00 */
[----:B0-----:R-:W2:Y:S01]  /*0190*/  MUFU.RCP64H R3, UR6 ;  /* 0x0000000600037d08 */ /* 0x001ea20008001800 */
[----:B------:R-:W-:Y:S01]  /*01a0*/  IMAD.MOV.U32 R2, RZ, RZ, 0x1 ;  /* 0x00000001ff027424 */ /* 0x000fe200078e00ff */
[----:B------:R-:W-:Y:S01]  /*01b0*/  UMOV UR8, 0x54442d18 ;  /* 0x54442d1800087882 */ /* 0x000fe20000000000 */
[----:B------:R-:W-:-:S04]  /*01c0*/  UMOV UR9, 0x400921fb ;  /* 0x400921fb00097882 */ /* 0x000fc80000000000 */
[----:B--2---:R-:W-:-:S08]  /*01d0*/  DFMA R4, R2, -R8, 1 ;  /* 0x3ff000000204742b */ /* 0x004fd00000000808 */
[----:B------:R-:W-:-:S08]  /*01e0*/  DFMA R4, R4, R4, R4 ;  /* 0x000000040404722b */ /* 0x000fd00000000004 */
[----:B------:R-:W-:-:S08]  /*01f0*/  DFMA R4, R2, R4, R2 ;  /* 0x000000040204722b */ /* 0x000fd00000000002 */
[----:B------:R-:W-:-:S08]  /*0200*/  DFMA R2, R4, -R8, 1 ;  /* 0x3ff000000402742b */ /* 0x000fd00000000808 */
[----:B------:R-:W-:-:S08]  /*0210*/  DFMA R2, R4, R2, R4 ;  /* 0x000000020402722b */ /* 0x000fd00000000004 */
[----:B------:R-:W-:-:S08]  /*0220*/  DMUL R40, R2, UR8 ;  /* 0x0000000802287c28 */ /* 0x000fd00008000000 */
[----:B------:R-:W-:-:S08]  /*0230*/  DFMA R4, R40, -R8, UR8 ;  /* 0x0000000828047e2b */ /* 0x000fd00008000808 */
[----:B------:R-:W-:-:S10]  /*0240*/  DFMA R40, R2, R4, R40 ;  /* 0x000000040228722b */ /* 0x000fd40000000028 */
[----:B------:R-:W-:-:S05]  /*0250*/  FFMA R0, RZ, UR6, R41 ;  /* 0x00000006ff007c23 */ /* 0x000fca0008000029 */
[----:B------:R-:W-:-:S13]  /*0260*/  FSETP.GT.AND P0, PT, |R0|, 1.469367938527859385e-39, PT ;  /* 0x001000000000780b */ /* 0x000fda0003f04200 */
[----:B------:R-:W-:Y:S05]  /*0270*/  @P0 BRA `(.L_x_13) ;  /* 0x00000000001c0947 */ /* 0x000fea0003800000 */
[----:B------:R-:W0:Y:S01]  /*0280*/  LDCU.64 UR6, c[0x3][0x90] ;  /* 0x00c01200ff0677ac */ /* 0x000e220008000a00 */
[----:B------:R-:W-:Y:S01]  /*0290*/  MOV R32, 0x54442d18 ;  /* 0x54442d1800207802 */ /* 0x000fe20000000f00 */
[----:B------:R-:W-:Y:S01]  /*02a0*/  IMAD.MOV.U32 R33, RZ, RZ, 0x400921fb ;  /* 0x400921fbff217424 */ /* 0x000fe200078e00ff */
[----:B------:R-:W-:Y:S01]  /*02b0*/  MOV R0, 0x2f0 ;  /* 0x000002f000007802 */ /* 0x000fe20000000f00 */
[----:B0-----:R-:W-:Y:S02]  /*02c0*/  IMAD.U32 R30, RZ, RZ, UR6 ;  /* 0x00000006ff1e7e24 */ /* 0x001fe4000f8e00ff */
[----:B------:R-:W-:-:S07]  /*02d0*/  IMAD.U32 R31, RZ, RZ, UR7 ;  /* 0x00000007ff1f7e24 */ /* 0x000fce000f8e00ff */
[----:B-----5:R-:W-:Y:S05]  /*02e0*/  CALL.REL.NOINC `($__internal_0_$__cuda_sm20_div_rn_f64_full) ;  /* 0x00000010008c7944 */ /* 0x020fea0003c00000 */
.L_x_13:
[----:B------:R-:W-:Y:S01]  /*02f0*/  BSSY.RECONVERGENT B0, `(.L_x_14) ;  /* 0x0000003000007945 */ /* 0x000fe20003800200 */
[----:B------:R-:W-:-:S07]  /*0300*/  MOV R0, 0x320 ;  /* 0x0000032000007802 */ /* 0x000fce0000000f00 */
[----:B-----5:R-:W-:Y:S05]  /*0310*/  CALL.REL.NOINC `($_Z12CalcTimeStepPdS_S_S_P17curandStateXORWOW$__internal_accurate_pow) ;  /* 0x0000001800987944 */ /* 0x020fea0003c00000 */
[----:B------:R-:W-:Y:S05]  /*0320*/  BSYNC.RECONVERGENT B0 ;  /* 0x0000000000007941 */ /* 0x000fea0003800200 */
.L_x_14:
[----:B------:R-:W-:Y:S01]  /*0330*/  DADD R4, -R24, 1 ;  /* 0x3ff0000018047429 */ /* 0x000fe20000000100 */
[----:B------:R-:W-:Y:S01]  /*0340*/  BSSY.RECONVERGENT B0, `(.L_x_15) ;  /* 0x000001a000007945 */ /* 0x000fe20003800200 */
[C---:B------:R-:W-:Y:S01]  /*0350*/  DADD R8, R40.reuse, 2 ;  /* 0x4000000028087429 */ /* 0x040fe20000000000 */
[----:B------:R-:W-:Y:S01]  /*0360*/  IMAD.MOV.U32 R16, RZ, RZ, 0x0 ;  /* 0x00000000ff107424 */ /* 0x000fe200078e00ff */
[----:B------:R-:W-:Y:S01]  /*0370*/  DSETP.NEU.AND P3, PT, R40, RZ, PT ;  /* 0x000000ff2800722a */ /* 0x000fe20003f6d000 */
[----:B------:R-:W-:Y:S01]  /*0380*/  IMAD.MOV.U32 R17, RZ, RZ, 0x3fd80000 ;  /* 0x3fd80000ff117424 */ /* 0x000fe200078e00ff */
[C---:B------:R-:W-:Y:S02]  /*0390*/  DSETP.GT.AND P2, PT, R24.reuse, RZ, PT ;  /* 0x000000ff1800722a */ /* 0x040fe40003f44000 */
[C---:B------:R-:W-:Y:S02]  /*03a0*/  DMUL R4, R24.reuse, R4 ;  /* 0x0000000418047228 */ /* 0x040fe40000000000 */
[----:B------:R-:W-:-:S02]  /*03b0*/  DSETP.GEU.AND P0, PT, R24, RZ, PT ;  /* 0x000000ff1800722a */ /* 0x000fc40003f0e000 */
[----:B------:R-:W-:Y:S01]  /*03c0*/  LOP3.LUT R8, R9, 0x7ff00000, RZ, 0xc0, !PT ;  /* 0x7ff0000009087812 */ /* 0x000fe200078ec0ff */
[----:B------:R-:W-:Y:S01]  /*03d0*/  DSETP.GEU.AND P1, PT, R24, 1, PT ;  /* 0x3ff000001800742a */ /* 0x000fe20003f2e000 */
[----:B------:R-:W0:Y:S01]  /*03e0*/  MUFU.RSQ64H R3, R5 ;  /* 0x0000000500037308 */ /* 0x000e220000001c00 */
[----:B------:R-:W-:Y:S01]  /*03f0*/  IMAD.MOV.U32 R9, RZ, RZ, R10 ;  /* 0x000000ffff097224 */ /* 0x000fe200078e000a */
[----:B------:R-:W-:Y:S02]  /*0400*/  ISETP.NE.AND P4, PT, R8, 0x7ff00000, PT ;  /* 0x7ff000000800780c */ /* 0x000fe40003f85270 */
[----:B------:R-:W-:Y:S01]  /*0410*/  VIADD R2, R5, 0xfcb00000 ;  /* 0xfcb0000005027836 */ /* 0x000fe20000000000 */
[----:B------:R-:W-:Y:S02]  /*0420*/  MOV R8, R7 ;  /* 0x0000000700087202 */ /* 0x000fe40000000f00 */
[----:B------:R-:W-:Y:S02]  /*0430*/  @!P3 CS2R R8, SRZ ;  /* 0x000000000008b805 */ /* 0x000fe4000001ff00 */
[----:B------:R-:W-:Y:S01]  /*0440*/  FSEL R14, RZ, 1.875, !P2 ;  /* 0x3ff00000ff0e7808 */ /* 0x000fe20005000000 */
[----:B0-----:R-:W-:-:S08]  /*0450*/  DMUL R12, R2, R2 ;  /* 0x00000002020c7228 */ /* 0x001fd00000000000 */
[----:B------:R-:W-:Y:S01]  /*0460*/  DFMA R12, R4, -R12, 1 ;  /* 0x3ff00000040c742b */ /* 0x000fe2000000080c */
[----:B------:R-:W-:Y:S10]  /*0470*/  @P4 BRA `(.L_x_16) ;  /* 0x0000000000184947 */ /* 0x000ff40003800000 */
[----:B------:R-:W-:-:S14]  /*0480*/  DSETP.NAN.AND P2, PT, R40, R40, PT ;  /* 0x000000282800722a */ /* 0x000fdc0003f48000 */
[----:B------:R-:W-:Y:S01]  /*0490*/  @P2 DADD R8, R40, 2 ;  /* 0x4000000028082429 */ /* 0x000fe20000000000 */
[----:B------:R-:W-:Y:S10]  /*04a0*/  @P2 BRA `(.L_x_16) ;  /* 0x00000000000c2947 */ /* 0x000ff40003800000 */
[----:B------:R-:W-:-:S14]  /*04b0*/  DSETP.NEU.AND P2, PT, |R40|, +INF , PT ;  /* 0x7ff000002800742a */ /* 0x000fdc0003f4d200 */
[----:B------:R-:W-:Y:S01]  /*04c0*/  @!P2 IMAD.MOV.U32 R8, RZ, RZ, 0x0 ;  /* 0x00000000ff08a424 */ /* 0x000fe200078e00ff */
[----:B------:R-:W-:-:S07]  /*04d0*/  @!P2 MOV R9, 0x7ff00000 ;  /* 0x7ff000000009a802 */ /* 0x000fce0000000f00 */
.L_x_16:
[----:B------:R-:W-:Y:S05]  /*04e0*/  BSYNC.RECONVERGENT B0 ;  /* 0x0000000000007941 */ /* 0x000fea0003800200 */
.L_x_15:
[----:B------:R-:W0:Y:S01]  /*04f0*/  LDCU.64 UR6, c[0x3][0x80] ;  /* 0x00c01000ff0677ac */ /* 0x000e220008000a00 */
[----:B------:R-:W-:Y:S01]  /*0500*/  DFMA R16, R12, R16, 0.5 ;  /* 0x3fe000000c10742b */ /* 0x000fe20000000010 */
[----:B------:R-:W-:Y:S01]  /*0510*/  FSEL R14, R14, 1.875, P1 ;  /* 0x3ff000000e0e7808 */ /* 0x000fe20000800000 */
[----:B------:R-:W-:Y:S01]  /*0520*/  DMUL R12, R2, R12 ;  /* 0x0000000c020c7228 */ /* 0x000fe20000000000 */
[----:B------:R-:W-:Y:S01]  /*0530*/  BSSY.RECONVERGENT B0, `(.L_x_17) ;  /* 0x0000017000007945 */ /* 0x000fe20003800200 */
[----:B------:R-:W-:Y:S01]  /*0540*/  DSETP.GT.AND P1, PT, R24, 1, PT ;  /* 0x3ff000001800742a */ /* 0x000fe20003f24000 */
[----:B------:R-:W-:Y:S01]  /*0550*/  FSEL R14, R14, -1.875, P0 ;  /* 0xbff000000e0e7808 */ /* 0x000fe20000000000 */
[----:B------:R-:W-:-:S04]  /*0560*/  DSETP.NEU.AND P0, PT, R40, 1, PT ;  /* 0x3ff000002800742a */ /* 0x000fc80003f0d000 */
[----:B------:R-:W-:Y:S01]  /*0570*/  DFMA R16, R16, R12, R2 ;  /* 0x0000000c1010722b */ /* 0x000fe20000000002 */
[----:B------:R-:W-:Y:S01]  /*0580*/  FSEL R15, R14, -1.875, !P1 ;  /* 0xbff000000e0f7808 */ /* 0x000fe20004800000 */
[----:B------:R-:W-:Y:S01]  /*0590*/  IMAD.MOV.U32 R14, RZ, RZ, RZ ;  /* 0x000000ffff0e7224 */ /* 0x000fe200078e00ff */
[----:B------:R-:W-:Y:S02]  /*05a0*/  FSEL R20, R8, RZ, P0 ;  /* 0x000000ff08147208 */ /* 0x000fe40000000000 */
[----:B------:R-:W-:Y:S01]  /*05b0*/  FSEL R21, R9, 1.875, P0 ;  /* 0x3ff0000009157808 */ /* 0x000fe20000000000 */
[----:B------:R-:W-:Y:S01]  /*05c0*/  DADD R8, R24, -0.5 ;  /* 0xbfe0000018087429 */ /* 0x000fe20000000000 */
[----:B------:R-:W-:Y:S01]  /*05d0*/  ISETP.GE.U32.AND P1, PT, R2, 0x7ca00000, PT ;  /* 0x7ca000000200780c */ /* 0x000fe20003f26070 */
[----:B0-----:R-:W-:Y:S02]  /*05e0*/  DMUL R18, R14, UR6 ;  /* 0x000000060e127c28 */ /* 0x001fe40008000000 */
[----:B------:R-:W-:Y:S01]  /*05f0*/  DMUL R12, R4, R16 ;  /* 0x00000010040c7228 */ /* 0x000fe20000000000 */
[----:B------:R-:W-:Y:S01]  /*0600*/  VIADD R23, R17, 0xfff00000 ;  /* 0xfff0000011177836 */ /* 0x000fe20000000000 */
[----:B------:R-:W-:Y:S01]  /*0610*/  DSETP.NEU.AND P0, PT, R14, 1, PT ;  /* 0x3ff000000e00742a */ /* 0x000fe20003f0d000 */
[----:B------:R-:W-:-:S03]  /*0620*/  IMAD.MOV.U32 R22, RZ, RZ, R16 ;  /* 0x000000ffff167224 */ /* 0x000fc600078e0010 */
[----:B------:R-:W-:Y:S02]  /*0630*/  DMUL R18, R18, R20 ;  /* 0x0000001412127228 */ /* 0x000fe40000000000 */
[----:B------:R-:W-:-:S06]  /*0640*/  DFMA R20, R12, -R12, R4 ;  /* 0x8000000c0c14722b */ /* 0x000fcc0000000004 */
[----:B------:R-:W-:Y:S02]  /*0650*/  DFMA R14, R18, R8, RZ ;  /* 0x00000008120e722b */ /* 0x000fe400000000ff */
[----:B------:R-:W-:Y:S01]  /*0660*/  DFMA R8, R20, R22, R12 ;  /* 0x000000161408722b */ /* 0x000fe2000000000c */
[----:B------:R-:W-:Y:S10]  /*0670*/  @!P1 BRA `(.L_x_18) ;  /* 0x0000000000089947 */ /* 0x000ff40003800000 */
[----:B------:R-:W-:-:S07]  /*0680*/  MOV R0, 0x6a0 ;  /* 0x000006a000007802 */ /* 0x000fce0000000f00 */
[----:B------:R-:W-:Y:S05]  /*0690*/  CALL.REL.NOINC `($__internal_1_$__cuda_sm20_dsqrt_rn_f64_mediumpath_v1) ;  /* 0x00000014000c7944 */ /* 0x000fea0003c00000 */
.L_x_18:
[----:B------:R-:W-:Y:S05]  /*06a0*/  BSYNC.RECONVERGENT B0 ;  /* 0x0000000000007941 */ /* 0x000fea0003800200 */
.L_x_17:
[----:B------:R-:W0:Y:S08]  /*06b0*/  LDC.64 R2, c[0x0][0x380] ;  /* 0x0000e000ff027b82 */ /* 0x000e300000000a00 */
[----:B------:R-:W1:Y:S08]  /*06c0*/  LDC.64 R22, c[0x0][0x390] ;  /* 0x0000e400ff167b82 */ /* 0x000e700000000a00 */
[----:B------:R-:W2:Y:S01]  /*06d0*/  LDC.64 R18, c[0x3][0x58] ;  /* 0x00c01600ff127b82 */ /* 0x000ea20000000a00 */
[----:B------:R-:W-:Y:S01]  /*06e0*/  IMAD.MOV.U32 R12, RZ, RZ, 0x1 ;  /* 0x00000001ff0c7424 */ /* 0x000fe200078e00ff */
[----:B------:R-:W3:Y:S01]  /*06f0*/  LDCU.64 UR6, c[0x3][0x88] ;  /* 0x00c01100ff0677ac */ /* 0x000ee20008000a00 */
[----:B------:R-:W4:Y:S01]  /*0700*/  LDCU.64 UR8, c[0x3][0xb0] ;  /* 0x00c01600ff0877ac */ /* 0x000f220008000a00 */
[----:B0-----:R-:W-:-:S05]  /*0710*/  IMAD.WIDE R2, R6, 0x8, R2 ;  /* 0x0000000806027825 */ /* 0x001fca00078e0202 */
[----:B------:R-:W5:Y:S04]  /*0720*/  LDG.E.64 R4, desc[UR4][R2.64+0x8] ;  /* 0x0000080402047981 */ /* 0x000f68000c1e1b00 */
[----:B------:R-:W4:Y:S01]  /*0730*/  LDG.E.64 R32, desc[UR4][R2.64+-0x8] ;  /* 0xfffff80402207981 */ /* 0x000f22000c1e1b00 */
[----:B-1----:R-:W-:-:S05]  /*0740*/  IMAD.WIDE R22, R6, 0x8, R22 ;  /* 0x0000000806167825 */ /* 0x002fca00078e0216 */
[----:B------:R-:W4:Y:S01]  /*0750*/  LDG.E.64 R20, desc[UR4][R22.64] ;  /* 0x0000000416147981 */ /* 0x000f22000c1e1b00 */
[----:B--2---:R-:W-:Y:S01]  /*0760*/  DMUL R18, R18, R18 ;  /* 0x0000001212127228 */ /* 0x004fe20000000000 */
[----:B------:R-:W-:Y:S01]  /*0770*/  FSEL R8, R8, RZ, !P0 ;  /* 0x000000ff08087208 */ /* 0x000fe20004000000 */
[----:B------:R-:W-:Y:S01]  /*0780*/  BSSY.RECONVERGENT B0, `(.L_x_19) ;  /* 0x000001d000007945 */ /* 0x000fe20003800200 */
[----:B------:R-:W-:-:S03]  /*0790*/  FSEL R9, R9, RZ, !P0 ;  /* 0x000000ff09097208 */ /* 0x000fc60004000000 */
[----:B------:R-:W0:Y:S03]  /*07a0*/  MUFU.RCP64H R13, R19 ;  /* 0x00000013000d7308 */ /* 0x000e260000001800 */
[----:B------:R-:W-:-:S08]  /*07b0*/  DMUL R40, R40, R8 ;  /* 0x0000000828287228 */ /* 0x000fd00000000000 */
[----:B---3--:R-:W-:Y:S02]  /*07c0*/  DMUL R40, R40, UR6 ;  /* 0x0000000628287c28 */ /* 0x008fe40008000000 */
[----:B0-----:R-:W-:-:S08]  /*07d0*/  DFMA R16, -R18, R12, 1 ;  /* 0x3ff000001210742b */ /* 0x001fd0000000010c */
[----:B------:R-:W-:Y:S02]  /*07e0*/  DFMA R28, R16, R16, R16 ;  /* 0x00000010101c722b */ /* 0x000fe40000000010 */
[----:B------:R-:W-:-:S06]  /*07f0*/  DADD R16, R24, R24 ;  /* 0x0000000018107229 */ /* 0x000fcc0000000018 */
[----:B------:R-:W-:-:S08]  /*0800*/  DFMA R28, R12, R28, R12 ;  /* 0x0000001c0c1c722b */ /* 0x000fd0000000000c */
[----:B------:R-:W-:-:S08]  /*0810*/  DFMA R12, -R18, R28, 1 ;  /* 0x3ff00000120c742b */ /* 0x000fd0000000011c */
[----:B------:R-:W-:Y:S02]  /*0820*/  DFMA R12, R28, R12, R28 ;  /* 0x0000000c1c0c722b */ /* 0x000fe4000000001c */
[----:B-----5:R-:W-:-:S08]  /*0830*/  DADD R4, RZ, R4 ;  /* 0x00000000ff047229 */ /* 0x020fd00000000004 */
[----:B------:R-:W-:Y:S02]  /*0840*/  DADD R4, R4, -R16 ;  /* 0x0000000004047229 */ /* 0x000fe40000000810 */
[----:B----4-:R-:W-:-:S06]  /*0850*/  DADD R8, R20, -UR8 ;  /* 0x8000000814087e29 */ /* 0x010fcc0008000000 */
[----:B------:R-:W-:Y:S02]  /*0860*/  DADD R32, R4, R32 ;  /* 0x0000000004207229 */ /* 0x000fe40000000020 */
[----:B------:R-:W-:-:S06]  /*0870*/  DFMA R14, -R40, R8, R14 ;  /* 0x00000008280e722b */ /* 0x000fcc000000010e */
[----:B------:R-:W-:Y:S02]  /*0880*/  DMUL R4, R32, R12 ;  /* 0x0000000c20047228 */ /* 0x000fe40000000000 */
[----:B------:R-:W-:-:S06]  /*0890*/  FSETP.GEU.AND P1, PT, |R33|, 6.5827683646048100446e-37, PT ;  /* 0x036000002100780b */ /* 0x000fcc0003f2e200 */
[----:B------:R-:W-:-:S08]  /*08a0*/  DFMA R28, -R18, R4, R32 ;  /* 0x00000004121c722b */ /* 0x000fd00000000120 */
[----:B------:R-:W-:-:S10]  /*08b0*/  DFMA R4, R12, R28, R4 ;  /* 0x0000001c0c04722b */ /* 0x000fd40000000004 */
[----:B------:R-:W-:-:S05]  /*08c0*/  FFMA R0, RZ, R19, R5 ;  /* 0x00000013ff007223 */ /* 0x000fca0000000005 */
[----:B------:R-:W-:-:S13]  /*08d0*/  FSETP.GT.AND P0, PT, |R0|, 1.469367938527859385e-39, PT ;  /* 0x001000000000780b */ /* 0x000fda0003f04200 */
[----:B------:R-:W-:Y:S05]  /*08e0*/  @P0 BRA P1, `(.L_x_20) ;  /* 0x0000000000180947 */ /* 0x000fea0000800000 */
[----:B------:R-:W-:Y:S01]  /*08f0*/  MOV R30, R18 ;  /* 0x00000012001e7202 */ /* 0x000fe20000000f00 */
[----:B------:R-:W-:Y:S01]  /*0900*/  IMAD.MOV.U32 R31, RZ, RZ, R19 ;  /* 0x000000ffff1f7224 */ /* 0x000fe200078e0013 */
[----:B------:R-:W-:-:S07]  /*0910*/  MOV R0, 0x930 ;  /* 0x0000093000007802 */ /* 0x000fce0000000f00 */
[----:B------:R-:W-:Y:S05]  /*0920*/  CALL.REL.NOINC `($__internal_0_$__cuda_sm20_div_rn_f64_full) ;  /* 0x0000000800fc7944 */ /* 0x000fea0003c00000 */
[----:B------:R-:W-:Y:S02]  /*0930*/  IMAD.MOV.U32 R4, RZ, RZ, R40 ;  /* 0x000000ffff047224 */ /* 0x000fe400078e0028 */
[----:B------:R-:W-:-:S07]  /*0940*/  IMAD.MOV.U32 R5, RZ, RZ, R41 ;  /* 0x000000ffff057224 */ /* 0x000fce00078e0029 */
.L_x_20:
[----:B------:R-:W-:Y:S05]  /*0950*/  BSYNC.RECONVERGENT B0 ;  /* 0x0000000000007941 */ /* 0x000fea0003800200 */
.L_x_19:
[----:B------:R-:W0:Y:S08]  /*0960*/  LDC R7, c[0x3][0x48] ;  /* 0x00c01200ff077b82 */ /* 0x000e300000000800 */
[----:B------:R-:W1:Y:S01]  /*0970*/  LDC.64 R12, c[0x0][0x380] ;  /* 0x0000e000ff0c7b82 */ /* 0x000e620000000a00 */
[----:B------:R-:W-:Y:S02]  /*0980*/  IMAD.IADD R0, R11, 0x1, R26 ;  /* 0x000000010b007824 */ /* 0x000fe400078e021a */
[----:B0-----:R-:W-:-:S06]  /*0990*/  IMAD.WIDE R8, R7, 0x8, R2 ;  /* 0x0000000807087825 */ /* 0x001fcc00078e0202 */
[----:B------:R-:W2:Y:S01]  /*09a0*/  LDG.E.64 R8, desc[UR4][R8.64] ;  /* 0x0000000408087981 */ /* 0x000ea2000c1e1b00 */
[----:B------:R-:W-:-:S04]  /*09b0*/  IMAD R11, R0, R7, R39 ;  /* 0x00000007000b7224 */ /* 0x000fc800078e0227 */
[----:B-1----:R-:W-:Y:S02]  /*09c0*/  IMAD.WIDE R2, R11, 0x8, R12 ;  /* 0x000000080b027825 */ /* 0x002fe400078e020c */
[----:B------:R-:W0:Y:S04]  /*09d0*/  LDC.64 R12, c[0x3][0x60] ;  /* 0x00c01800ff0c7b82 */ /* 0x000e280000000a00 */
[----:B------:R-:W3:Y:S01]  /*09e0*/  LDG.E.64 R2, desc[UR4][R2.64] ;  /* 0x0000000402027981 */ /* 0x000ee2000c1e1b00 */
[----:B------:R-:W-:Y:S01]  /*09f0*/  MOV R28, 0x1 ;  /* 0x00000001001c7802 */ /* 0x000fe20000000f00 */
[----:B------:R-:W-:Y:S01]  /*0a00*/  BSSY.RECONVERGENT B0, `(.L_x_21) ;  /* 0x0000018000007945 */ /* 0x000fe20003800200 */
[----:B0-----:R-:W-:-:S06]  /*0a10*/  DMUL R12, R12, R12 ;  /* 0x0000000c0c0c7228 */ /* 0x001fcc0000000000 */
[----:B------:R-:W0:Y:S02]  /*0a20*/  MUFU.RCP64H R29, R13 ;  /* 0x0000000d001d7308 */ /* 0x000e240000001800 */
[----:B0-----:R-:W-:-:S08]  /*0a30*/  DFMA R30, -R12, R28, 1 ;  /* 0x3ff000000c1e742b */ /* 0x001fd0000000011c */
[----:B------:R-:W-:-:S08]  /*0a40*/  DFMA R30, R30, R30, R30 ;  /* 0x0000001e1e1e722b */ /* 0x000fd0000000001e */
[----:B------:R-:W-:-:S08]  /*0a50*/  DFMA R30, R28, R30, R28 ;  /* 0x0000001e1c1e722b */ /* 0x000fd0000000001c */
[----:B------:R-:W-:-:S08]  /*0a60*/  DFMA R28, -R12, R30, 1 ;  /* 0x3ff000000c1c742b */ /* 0x000fd0000000011e */
[----:B------:R-:W-:Y:S02]  /*0a70*/  DFMA R28, R30, R28, R30 ;  /* 0x0000001c1e1c722b */ /* 0x000fe4000000001e */
[----:B--2---:R-:W-:-:S08]  /*0a80*/  DADD R8, RZ, R8 ;  /* 0x00000000ff087229 */ /* 0x004fd00000000008 */
[----:B------:R-:W-:-:S08]  /*0a90*/  DADD R8, -R16, R8 ;  /* 0x0000000010087229 */ /* 0x000fd00000000108 */
[----:B---3--:R-:W-:-:S08]  /*0aa0*/  DADD R32, R8, R2 ;  /* 0x0000000008207229 */ /* 0x008fd00000000002 */
[----:B------:R-:W-:Y:S02]  /*0ab0*/  DMUL R2, R32, R28 ;  /* 0x0000001c20027228 */ /* 0x000fe40000000000 */
[----:B------:R-:W-:-:S06]  /*0ac0*/  FSETP.GEU.AND P1, PT, |R33|, 6.5827683646048100446e-37, PT ;  /* 0x036000002100780b */ /* 0x000fcc0003f2e200 */
[----:B------:R-:W-:-:S08]  /*0ad0*/  DFMA R8, -R12, R2, R32 ;  /* 0x000000020c08722b */ /* 0x000fd00000000120 */
[----:B------:R-:W-:-:S10]  /*0ae0*/  DFMA R2, R28, R8, R2 ;  /* 0x000000081c02722b */ /* 0x000fd40000000002 */
[----:B------:R-:W-:-:S05]  /*0af0*/  FFMA R0, RZ, R13, R3 ;  /* 0x0000000dff007223 */ /* 0x000fca0000000003 */
[----:B------:R-:W-:-:S13]  /*0b00*/  FSETP.GT.AND P0, PT, |R0|, 1.469367938527859385e-39, PT ;  /* 0x001000000000780b */ /* 0x000fda0003f04200 */
[----:B------:R-:W-:Y:S05]  /*0b10*/  @P0 BRA P1, `(.L_x_22) ;  /* 0x0000000000180947 */ /* 0x000fea0000800000 */
[----:B------:R-:W-:Y:S01]  /*0b20*/  IMAD.MOV.U32 R30, RZ, RZ, R12 ;  /* 0x000000ffff1e7224 */ /* 0x000fe200078e000c */
[----:B------:R-:W-:Y:S01]  /*0b30*/  MOV R0, 0xb60 ;  /* 0x00000b6000007802 */ /* 0x000fe20000000f00 */
[----:B------:R-:W-:-:S07]  /*0b40*/  IMAD.MOV.U32 R31, RZ, RZ, R13 ;  /* 0x000000ffff1f7224 */ /* 0x000fce00078e000d */
[----:B------:R-:W-:Y:S05]  /*0b50*/  CALL.REL.NOINC `($__internal_0_$__cuda_sm20_div_rn_f64_full) ;  /* 0x0000000800707944 */ /* 0x000fea0003c00000 */
[----:B------:R-:W-:Y:S02]  /*0b60*/  IMAD.MOV.U32 R2, RZ, RZ, R40 ;  /* 0x000000ffff027224 */ /* 0x000fe400078e0028 */
[----:B------:R-:W-:-:S07]  /*0b70*/  IMAD.MOV.U32 R3, RZ, RZ, R41 ;  /* 0x000000ffff037224 */ /* 0x000fce00078e0029 */
.L_x_22:
[----:B------:R-:W-:Y:S05]  /*0b80*/  BSYNC.RECONVERGENT B0 ;  /* 0x0000000000007941 */ /* 0x000fea0003800200 */
.L_x_21:
[----:B------:R-:W0:Y:S01]  /*0b90*/  LDCU.64 UR6, c[0x3][0x48] ;  /* 0x00c00900ff0677ac */ /* 0x000e220008000a00 */
[----:B------:R-:W1:Y:S01]  /*0ba0*/  LDC.64 R28, c[0x0][0x380] ;  /* 0x0000e000ff1c7b82 */ /* 0x000e620000000a00 */
[----:B0-----:R-:W-:Y:S01]  /*0bb0*/  IADD3 R38, PT, PT, R38, UR7, RZ ;  /* 0x0000000726267c10 */ /* 0x001fe2000fffe0ff */
[----:B------:R-:W-:Y:S02]  /*0bc0*/  VIADD R26, R26, UR7 ;  /* 0x000000071a1a7c36 */ /* 0x000fe40008000000 */
[----:B------:R-:W-:Y:S02]  /*0bd0*/  IMAD R7, RZ, RZ, -UR7 ;  /* 0x80000007ff077e24 */ /* 0x000fe4000f8e02ff */
[----:B------:R-:W-:Y:S02]  /*0be0*/  IMAD R38, R38, UR6, R39 ;  /* 0x0000000626267c24 */ /* 0x000fe4000f8e0227 */
[----:B------:R-:W-:Y:S02]  /*0bf0*/  IMAD R26, R7, 0x2, R26 ;  /* 0x00000002071a7824 */ /* 0x000fe400078e021a */
[----:B-1----:R-:W-:-:S06]  /*0c00*/  IMAD.WIDE R8, R38, 0x8, R28 ;  /* 0x0000000826087825 */ /* 0x002fcc00078e021c */
[----:B------:R-:W2:Y:S01]  /*0c10*/  LDG.E.64 R8, desc[UR4][R8.64] ;  /* 0x0000000408087981 */ /* 0x000ea2000c1e1b00 */
[----:B------:R-:W-:-:S04]  /*0c20*/  IMAD.IADD R26, R27, 0x1, R26 ;  /* 0x000000011b1a7824 */ /* 0x000fc800078e021a */
[----:B------:R-:W-:Y:S02]  /*0c30*/  IMAD R39, R26, UR6, R39 ;  /* 0x000000061a277c24 */ /* 0x000fe4000f8e0227 */
[----:B------:R-:W0:Y:S02]  /*0c40*/  LDC.64 R26, c[0x3][0x68] ;  /* 0x00c01a00ff1a7b82 */ /* 0x000e240000000a00 */
[----:B------:R-:W-:-:S06]  /*0c50*/  IMAD.WIDE R28, R39, 0x8, R28 ;  /* 0x00000008271c7825 */ /* 0x000fcc00078e021c */
[----:B------:R-:W3:Y:S01]  /*0c60*/  LDG.E.64 R28, desc[UR4][R28.64] ;  /* 0x000000041c1c7981 */ /* 0x000ee2000c1e1b00 */
[----:B------:R-:W-:Y:S01]  /*0c70*/  MOV R30, 0x1 ;  /* 0x00000001001e7802 */ /* 0x000fe20000000f00 */
[----:B------:R-:W-:Y:S01]  /*0c80*/  BSSY.RECONVERGENT B0, `(.L_x_23) ;  /* 0x0000016000007945 */ /* 0x000fe20003800200 */
[----:B0-----:R-:W-:-:S06]  /*0c90*/  DMUL R26, R26, R26 ;  /* 0x0000001a1a1a7228 */ /* 0x001fcc0000000000 */
[----:B------:R-:W0:Y:S02]  /*0ca0*/  MUFU.RCP64H R31, R27 ;  /* 0x0000001b001f7308 */ /* 0x000e240000001800 */
[----:B0-----:R-:W-:-:S08]  /*0cb0*/  DFMA R32, -R26, R30, 1 ;  /* 0x3ff000001a20742b */ /* 0x001fd0000000011e */
[----:B------:R-:W-:-:S08]  /*0cc0*/  DFMA R32, R32, R32, R32 ;  /* 0x000000202020722b */ /* 0x000fd00000000020 */
[----:B------:R-:W-:Y:S02]  /*0cd0*/  DFMA R30, R30, R32, R30 ;  /* 0x000000201e1e722b */ /* 0x000fe4000000001e */
[----:B--2---:R-:W-:-:S08]  /*0ce0*/  DADD R8, RZ, R8 ;  /* 0x00000000ff087229 */ /* 0x004fd00000000008 */
[----:B------:R-:W-:Y:S02]  /*0cf0*/  DADD R8, -R16, R8 ;  /* 0x0000000010087229 */ /* 0x000fe40000000108 */
[----:B------:R-:W-:-:S06]  /*0d00*/  DFMA R16, -R26, R30, 1 ;  /* 0x3ff000001a10742b */ /* 0x000fcc000000011e */
[----:B---3--:R-:W-:Y:S02]  /*0d10*/  DADD R32, R8, R28 ;  /* 0x0000000008207229 */ /* 0x008fe4000000001c */
[----:B------:R-:W-:-:S08]  /*0d20*/  DFMA R16, R30, R16, R30 ;  /* 0x000000101e10722b */ /* 0x000fd0000000001e */
[----:B------:R-:W-:Y:S01]  /*0d30*/  DMUL R40, R32, R16 ;  /* 0x0000001020287228 */ /* 0x000fe20000000000 */
[----:B------:R-:W-:-:S07]  /*0d40*/  FSETP.GEU.AND P1, PT, |R33|, 6.5827683646048100446e-37, PT ;  /* 0x036000002100780b */ /* 0x000fce0003f2e200 */
        /* <DEDUP_REMOVED lines=9> */
.L_x_24:
[----:B------:R-:W-:Y:S05]  /*0de0*/  BSYNC.RECONVERGENT B0 ;  /* 0x0000000000007941 */ /* 0x000fea0003800200 */
.L_x_23:
[----:B------:R-:W2:Y:S04]  /*0df0*/  LDG.E.64 R8, desc[UR4][R22.64+0x8] ;  /* 0x0000080416087981 */ /* 0x000ea8000c1e1b00 */
[----:B------:R-:W3:Y:S01]  /*0e00*/  LDG.E.64 R32, desc[UR4][R22.64+-0x8] ;  /* 0xfffff80416207981 */ /* 0x000ee2000c1e1b00 */
[----:B------:R-:W0:Y:S01]  /*0e10*/  MUFU.RCP64H R17, R19 ;  /* 0x0000001300117308 */ /* 0x000e220000001800 */
[----:B------:R-:W-:Y:S01]  /*0e20*/  IMAD.MOV.U32 R16, RZ, RZ, 0x1 ;  /* 0x00000001ff107424 */ /* 0x000fe200078e00ff */
[----:B------:R-:W-:Y:S01]  /*0e30*/  DADD R20, R20, R20 ;  /* 0x0000000014147229 */ /* 0x000fe20000000014 */
[----:B------:R-:W1:Y:S01]  /*0e40*/  LDCU.64 UR8, c[0x3][0x80] ;  /* 0x00c01000ff0877ac */ /* 0x000e620008000a00 */
[----:B------:R-:W-:Y:S01]  /*0e50*/  DADD R4, R2, R4 ;  /* 0x0000000002047229 */ /* 0x000fe20000000004 */
[----:B------:R-:W-:Y:S01]  /*0e60*/  BSSY.RECONVERGENT B0, `(.L_x_25) ;  /* 0x000001a000007945 */ /* 0x000fe20003800200 */
[----:B------:R-:W4:Y:S06]  /*0e70*/  LDCU.64 UR6, c[0x3][0x78] ;  /* 0x00c00f00ff0677ac */ /* 0x000f2c0008000a00 */
[----:B------:R-:W-:-:S02]  /*0e80*/  DADD R4, R4, R40 ;  /* 0x0000000004047229 */ /* 0x000fc40000000028 */
[----:B0-----:R-:W-:-:S06]  /*0e90*/  DFMA R28, -R18, R16, 1 ;  /* 0x3ff00000121c742b */ /* 0x001fcc0000000110 */
[----:B-1----:R-:W-:Y:S02]  /*0ea0*/  DFMA R4, R4, UR8, R14 ;  /* 0x0000000804047c2b */ /* 0x002fe4000800000e */
[----:B------:R-:W-:-:S06]  /*0eb0*/  DFMA R28, R28, R28, R28 ;  /* 0x0000001c1c1c722b */ /* 0x000fcc000000001c */
[----:B----4-:R-:W-:Y:S02]  /*0ec0*/  DMUL R4, R4, UR6 ;  /* 0x0000000604047c28 */ /* 0x010fe40008000000 */
[----:B------:R-:W-:-:S08]  /*0ed0*/  DFMA R28, R16, R28, R16 ;  /* 0x0000001c101c722b */ /* 0x000fd00000000010 */
[----:B------:R-:W-:-:S08]  /*0ee0*/  DFMA R16, -R18, R28, 1 ;  /* 0x3ff000001210742b */ /* 0x000fd0000000011c */
[----:B------:R-:W-:Y:S02]  /*0ef0*/  DFMA R28, R28, R16, R28 ;  /* 0x000000101c1c722b */ /* 0x000fe4000000001c */
[----:B--2---:R-:W-:-:S08]  /*0f00*/  DADD R8, RZ, R8 ;  /* 0x00000000ff087229 */ /* 0x004fd00000000008 */
[----:B------:R-:W-:-:S08]  /*0f10*/  DADD R8, R8, -R20 ;  /* 0x0000000008087229 */ /* 0x000fd00000000814 */
        /* <DEDUP_REMOVED lines=9> */
[----:B------:R-:W-:Y:S02]  /*0fb0*/  MOV R31, R19 ;  /* 0x00000013001f7202 */ /* 0x000fe40000000f00 */
[----:B------:R-:W-:-:S07]  /*0fc0*/  MOV R0, 0xfe0 ;  /* 0x00000fe000007802 */ /* 0x000fce0000000f00 */
[----:B------:R-:W-:Y:S05]  /*0fd0*/  CALL.REL.NOINC `($__internal_0_$__cuda_sm20_div_rn_f64_full) ;  /* 0x0000000400507944 */ /* 0x000fea0003c00000 */
[----:B------:R-:W-:Y:S02]  /*0fe0*/  IMAD.MOV.U32 R2, RZ, RZ, R40 ;  /* 0x000000ffff027224 */ /* 0x000fe400078e0028 */
[----:B------:R-:W-:-:S07]  /*0ff0*/  IMAD.MOV.U32 R3, RZ, RZ, R41 ;  /* 0x000000ffff037224 */ /* 0x000fce00078e0029 */
.L_x_26:
[----:B------:R-:W-:Y:S05]  /*1000*/  BSYNC.RECONVERGENT B0 ;  /* 0x0000000000007941 */ /* 0x000fea0003800200 */
.L_x_25:
[----:B------:R-:W0:Y:S08]  /*1010*/  LDC R7, c[0x3][0x48] ;  /* 0x00c01200ff077b82 */ /* 0x000e300000000800 */
[----:B------:R-:W1:Y:S01]  /*1020*/  LDC.64 R8, c[0x0][0x390] ;  /* 0x0000e400ff087b82 */ /* 0x000e620000000a00 */
[----:B0-----:R-:W-:-:S06]  /*1030*/  IMAD.WIDE R22, R7, 0x8, R22 ;  /* 0x0000000807167825 */ /* 0x001fcc00078e0216 */
[----:B------:R-:W2:Y:S01]  /*1040*/  LDG.E.64 R22, desc[UR4][R22.64] ;  /* 0x0000000416167981 */ /* 0x000ea2000c1e1b00 */
[----:B-1----:R-:W-:-:S06]  /*1050*/  IMAD.WIDE R10, R11, 0x8, R8 ;  /* 0x000000080b0a7825 */ /* 0x002fcc00078e0208 */
[----:B------:R-:W3:Y:S01]  /*1060*/  LDG.E.64 R10, desc[UR4][R10.64] ;  /* 0x000000040a0a7981 */ /* 0x000ee2000c1e1b00 */
[----:B------:R-:W0:Y:S01]  /*1070*/  MUFU.RCP64H R15, R13 ;  /* 0x0000000d000f7308 */ /* 0x000e220000001800 */
[----:B------:R-:W-:Y:S01]  /*1080*/  IMAD.MOV.U32 R14, RZ, RZ, 0x1 ;  /* 0x00000001ff0e7424 */ /* 0x000fe200078e00ff */
[----:B------:R-:W-:Y:S05]  /*1090*/  BSSY.RECONVERGENT B0, `(.L_x_27) ;  /* 0x0000016000007945 */ /* 0x000fea0003800200 */
        /* <DEDUP_REMOVED lines=21> */
.L_x_28:
[----:B------:R-:W-:Y:S05]  /*11f0*/  BSYNC.RECONVERGENT B0 ;  /* 0x0000000000007941 */ /* 0x000fea0003800200 */
.L_x_27:
[----:B------:R-:W0:Y:S01]  /*1200*/  LDC.64 R12, c[0x0][0x390] ;  /* 0x0000e400ff0c7b82 */ /* 0x000e220000000a00 */
[----:B------:R-:W1:Y:S01]  /*1210*/  MUFU.RCP64H R17, R27 ;  /* 0x0000001b00117308 */ /* 0x000e620000001800 */
[----:B------:R-:W-:Y:S01]  /*1220*/  IMAD.MOV.U32 R16, RZ, RZ, 0x1 ;  /* 0x00000001ff107424 */ /* 0x000fe200078e00ff */
[----:B------:R-:W2:Y:S01]  /*1230*/  LDCU.64 UR6, c[0x3][0x98] ;  /* 0x00c01300ff0677ac */ /* 0x000ea20008000a00 */
[----:B------:R-:W3:Y:S01]  /*1240*/  LDCU.64 UR8, c[0x3][0xa0] ;  /* 0x00c01400ff0877ac */ /* 0x000ee20008000a00 */
[----:B0-----:R-:W-:-:S06]  /*1250*/  IMAD.WIDE R8, R38, 0x8, R12 ;  /* 0x0000000826087825 */ /* 0x001fcc00078e020c */
[----:B------:R-:W4:Y:S01]  /*1260*/  LDG.E.64 R8, desc[UR4][R8.64] ;  /* 0x0000000408087981 */ /* 0x000f22000c1e1b00 */
[----:B------:R-:W-:-:S06]  /*1270*/  IMAD.WIDE R12, R39, 0x8, R12 ;  /* 0x00000008270c7825 */ /* 0x000fcc00078e020c */
[----:B------:R-:W5:Y:S01]  /*1280*/  LDG.E.64 R12, desc[UR4][R12.64] ;  /* 0x000000040c0c7981 */ /* 0x000f62000c1e1b00 */
[----:B-1----:R-:W-:Y:S01]  /*1290*/  DFMA R10, -R26, R16, 1 ;  /* 0x3ff000001a0a742b */ /* 0x002fe20000000110 */
[----:B------:R-:W-:Y:S07]  /*12a0*/  BSSY.RECONVERGENT B0, `(.L_x_29) ;  /* 0x0000016000007945 */ /* 0x000fee0003800200 */
[----:B------:R-:W-:-:S08]  /*12b0*/  DFMA R18, R10, R10, R10 ;  /* 0x0000000a0a12722b */ /* 0x000fd0000000000a */
[----:B------:R-:W-:-:S08]  /*12c0*/  DFMA R18, R16, R18, R16 ;  /* 0x000000121012722b */ /* 0x000fd00000000010 */
[----:B------:R-:W-:-:S08]  /*12d0*/  DFMA R16, -R26, R18, 1 ;  /* 0x3ff000001a10742b */ /* 0x000fd00000000112 */
[----:B------:R-:W-:Y:S02]  /*12e0*/  DFMA R16, R18, R16, R18 ;  /* 0x000000101210722b */ /* 0x000fe40000000012 */
[----:B----4-:R-:W-:-:S08]  /*12f0*/  DADD R10, RZ, R8 ;  /* 0x00000000ff0a7229 */ /* 0x010fd00000000008 */
[----:B------:R-:W-:-:S08]  /*1300*/  DADD R10, -R20, R10 ;  /* 0x00000000140a7229 */ /* 0x000fd0000000010a */
[----:B-----5:R-:W-:-:S08]  /*1310*/  DADD R32, R10, R12 ;  /* 0x000000000a207229 */ /* 0x020fd0000000000c */
[----:B------:R-:W-:Y:S02]  /*1320*/  DMUL R40, R16, R32 ;  /* 0x0000002010287228 */ /* 0x000fe40000000000 */
[----:B------:R-:W-:-:S06]  /*1330*/  FSETP.GEU.AND P1, PT, |R33|, 6.5827683646048100446e-37, PT ;  /* 0x036000002100780b */ /* 0x000fcc0003f2e200 */
[----:B------:R-:W-:-:S08]  /*1340*/  DFMA R8, -R26, R40, R32 ;  /* 0x000000281a08722b */ /* 0x000fd00000000120 */
[----:B------:R-:W-:Y:S02]  /*1350*/  DFMA R40, R16, R8, R40 ;  /* 0x000000081028722b */ /* 0x000fe40000000028 */
[----:B------:R-:W-:-:S08]  /*1360*/  DADD R8, -R24, 1 ;  /* 0x3ff0000018087429 */ /* 0x000fd00000000100 */
[----:B------:R-:W-:Y:S01]  /*1370*/  FFMA R0, RZ, R27, R41 ;  /* 0x0000001bff007223 */ /* 0x000fe20000000029 */
[----:B--2---:R-:W-:-:S04]  /*1380*/  DMUL R8, R8, UR6 ;  /* 0x0000000608087c28 */ /* 0x004fc80008000000 */
[----:B------:R-:W-:-:S04]  /*1390*/  FSETP.GT.AND P0, PT, |R0|, 1.469367938527859385e-39, PT ;  /* 0x001000000000780b */ /* 0x000fc80003f04200 */
[----:B---3--:R-:W-:-:S09]  /*13a0*/  DFMA R24, R24, UR8, R8 ;  /* 0x0000000818187c2b */ /* 0x008fd20008000008 */
[----:B------:R-:W-:Y:S05]  /*13b0*/  @P0 BRA P1, `(.L_x_30) ;  /* 0x0000000000100947 */ /* 0x000fea0000800000 */
[----:B------:R-:W-:Y:S01]  /*13c0*/  IMAD.MOV.U32 R30, RZ, RZ, R26 ;  /* 0x000000ffff1e7224 */ /* 0x000fe200078e001a */
[----:B------:R-:W-:Y:S02]  /*13d0*/  MOV R31, R27 ;  /* 0x0000001b001f7202 */ /* 0x000fe40000000f00 */
[----:B------:R-:W-:-:S07]  /*13e0*/  MOV R0, 0x1400 ;  /* 0x0000140000007802 */ /* 0x000fce0000000f00 */
[----:B------:R-:W-:Y:S05]  /*13f0*/  CALL.REL.NOINC `($__internal_0_$__cuda_sm20_div_rn_f64_full) ;  /* 0x0000000000487944 */ /* 0x000fea0003c00000 */
.L_x_30:
[----:B------:R-:W-:Y:S05]  /*1400*/  BSYNC.RECONVERGENT B0 ;  /* 0x0000000000007941 */ /* 0x000fea0003800200 */
.L_x_29:
[----:B------:R-:W0:Y:S08]  /*1410*/  LDC.64 R8, c[0x0][0x388] ;  /* 0x0000e200ff087b82 */ /* 0x000e300000000a00 */
[----:B------:R-:W1:Y:S01]  /*1420*/  LDC.64 R12, c[0x0][0x398] ;  /* 0x0000e600ff0c7b82 */ /* 0x000e620000000a00 */
[----:B------:R-:W-:Y:S01]  /*1430*/  DADD R2, R14, R2 ;  /* 0x000000000e027229 */ /* 0x000fe20000000002 */
[----:B------:R-:W2:Y:S01]  /*1440*/  LDCU.64 UR6, c[0x3][0xa8] ;  /* 0x00c01500ff0677ac */ /* 0x000ea20008000a00 */
[----:B0-----:R-:W-:-:S05]  /*1450*/  IMAD.WIDE R8, R6, 0x8, R8 ;  /* 0x0000000806087825 */ /* 0x001fca00078e0208 */
[----:B------:R-:W3:Y:S01]  /*1460*/  LDG.E.64 R10, desc[UR4][R8.64] ;  /* 0x00000004080a7981 */ /* 0x000ee2000c1e1b00 */
[----:B-1----:R-:W-:Y:S01]  /*1470*/  IMAD.WIDE R6, R6, 0x8, R12 ;  /* 0x0000000806067825 */ /* 0x002fe200078e020c */
[----:B------:R-:W-:-:S08]  /*1480*/  DADD R2, R2, R40 ;  /* 0x0000000002027229 */ /* 0x000fd00000000028 */
[----:B------:R-:W-:Y:S02]  /*1490*/  DMUL R2, R2, R24 ;  /* 0x0000001802027228 */ /* 0x000fe40000000000 */
[----:B---3--:R-:W-:-:S07]  /*14a0*/  DADD R10, R4, R10 ;  /* 0x00000000040a7229 */ /* 0x008fce000000000a */
[----:B------:R-:W-:Y:S04]  /*14b0*/  STG.E.64 desc[UR4][R8.64], R10 ;  /* 0x0000000a08007986 */ /* 0x000fe8000c101b04 */
[----:B------:R-:W3:Y:S01]  /*14c0*/  LDG.E.64 R12, desc[UR4][R6.64] ;  /* 0x00000004060c7981 */ /* 0x000ee2000c1e1b00 */
[----:B--2---:R-:W-:-:S08]  /*14d0*/  DFMA R2, R4, UR6, R2 ;  /* 0x0000000604027c2b */ /* 0x004fd00008000002 */
[----:B------:R-:W-:-:S08]  /*14e0*/  DADD R2, RZ, R2 ;  /* 0x00000000ff027229 */ /* 0x000fd00000000002 */
[----:B---3--:R-:W-:-:S07]  /*14f0*/  DADD R2, R2, R12 ;  /* 0x0000000002027229 */ /* 0x008fce000000000c */
[----:B------:R-:W-:Y:S01]  /*1500*/  STG.E.64 desc[UR4][R6.64], R2 ;  /* 0x0000000206007986 */ /* 0x000fe2000c101b04 */
[----:B------:R-:W-:Y:S05]  /*1510*/  EXIT ;  /* 0x000000000000794d */ /* 0x000fea0003800000 */
        .weak           $__internal_0_$__cuda_sm20_div_rn_f64_full
        .type           $__internal_0_$__cuda_sm20_div_rn_f64_full,@function
        .size           $__internal_0_$__cuda_sm20_div_rn_f64_full,($__internal_1_$__cuda_sm20_dsqrt_rn_f64_mediumpath_v1 - $__internal_0_$__cuda_sm20_div_rn_f64_full)
$__internal_0_$__cuda_sm20_div_rn_f64_full:
[C---:B------:R-:W-:Y:S01]  /*1520*/  FSETP.GEU.AND P0, PT, |R31|.reuse, 1.469367938527859385e-39, PT ;  /* 0x001000001f00780b */ /* 0x040fe20003f0e200 */
[----:B------:R-:W-:Y:S01]  /*1530*/  IMAD.MOV.U32 R34, RZ, RZ, 0x1 ;  /* 0x00000001ff227424 */ /* 0x000fe200078e00ff */
[----:B------:R-:W-:Y:S01]  /*1540*/  LOP3.LUT R28, R31, 0x800fffff, RZ, 0xc0, !PT ;  /* 0x800fffff1f1c7812 */ /* 0x000fe200078ec0ff */
[----:B------:R-:W-:Y:S01]  /*1550*/  BSSY.RECONVERGENT B1, `(.L_x_31) ;  /* 0x0000054000017945 */ /* 0x000fe20003800200 */
[C---:B------:R-:W-:Y:S02]  /*1560*/  FSETP.GEU.AND P2, PT, |R33|.reuse, 1.469367938527859385e-39, PT ;  /* 0x001000002100780b */ /* 0x040fe40003f4e200 */
[----:B------:R-:W-:Y:S01]  /*1570*/  LOP3.LUT R29, R28, 0x3ff00000, RZ, 0xfc, !PT ;  /* 0x3ff000001c1d7812 */ /* 0x000fe200078efcff */
[----:B------:R-:W-:Y:S01]  /*1580*/  IMAD.MOV.U32 R28, RZ, RZ, R30 ;  /* 0x000000ffff1c7224 */ /* 0x000fe200078e001e */
[----:B------:R-:W-:Y:S02]  /*1590*/  LOP3.LUT R7, R33, 0x7ff00000, RZ, 0xc0, !PT ;  /* 0x7ff0000021077812 */ /* 0x000fe400078ec0ff */
[----:B------:R-:W-:-:S03]  /*15a0*/  LOP3.LUT R10, R31, 0x7ff00000, RZ, 0xc0, !PT ;  /* 0x7ff000001f0a7812 */ /* 0x000fc600078ec0ff */
[----:B------:R-:W-:Y:S01]  /*15b0*/  @!P0 DMUL R28, R30, 8.98846567431157953865e+307 ;  /* 0x7fe000001e1c8828 */ /* 0x000fe20000000000 */
[----:B------:R-:W-:-:S03]  /*15c0*/  ISETP.GE.U32.AND P1, PT, R7, R10, PT ;  /* 0x0000000a0700720c */ /* 0x000fc60003f26070 */
[----:B------:R-:W-:Y:S02]  /*15d0*/  @!P2 LOP3.LUT R8, R31, 0x7ff00000, RZ, 0xc0, !PT ;  /* 0x7ff000001f08a812 */ /* 0x000fe400078ec0ff */
[----:B------:R-:W0:Y:S01]  /*15e0*/  MUFU.RCP64H R35, R29 ;  /* 0x0000001d00237308 */ /* 0x000e220000001800 */
[----:B------:R-:W-:Y:S02]  /*15f0*/  @!P2 MOV R40, RZ ;  /* 0x000000ff0028a202 */ /* 0x000fe40000000f00 */
[----:B------:R-:W-:Y:S01]  /*1600*/  @!P2 ISETP.GE.U32.AND P3, PT, R7, R8, PT ;  /* 0x000000080700a20c */ /* 0x000fe20003f66070 */
[----:B------:R-:W-:Y:S01]  /*1610*/  IMAD.MOV.U32 R8, RZ, RZ, 0x1ca00000 ;  /* 0x1ca00000ff087424 */ /* 0x000fe200078e00ff */
[----:B------:R-:W-:-:S04]  /*1620*/  @!P0 LOP3.LUT R10, R29, 0x7ff00000, RZ, 0xc0, !PT ;  /* 0x7ff000001d0a8812 */ /* 0x000fc800078ec0ff */
[----:B------:R-:W-:-:S04]  /*1630*/  @!P2 SEL R9, R8, 0x63400000, !P3 ;  /* 0x634000000809a807 */ /* 0x000fc80005800000 */
[----:B------:R-:W-:Y:S01]  /*1640*/  @!P2 LOP3.LUT R9, R9, 0x80000000, R33, 0xf8, !PT ;  /* 0x800000000909a812 */ /* 0x000fe200078ef821 */
[----:B0-----:R-:W-:-:S03]  /*1650*/  DFMA R42, R34, -R28, 1 ;  /* 0x3ff00000222a742b */ /* 0x001fc6000000081c */
[----:B------:R-:W-:Y:S01]  /*1660*/  @!P2 LOP3.LUT R41, R9, 0x100000, RZ, 0xfc, !PT ;  /* 0x001000000929a812 */ /* 0x000fe200078efcff */
[----:B------:R-:W-:-:S04]  /*1670*/  IMAD.MOV.U32 R9, RZ, RZ, R7 ;  /* 0x000000ffff097224 */ /* 0x000fc800078e0007 */
[----:B------:R-:W-:-:S08]  /*1680*/  DFMA R42, R42, R42, R42 ;  /* 0x0000002a2a2a722b */ /* 0x000fd0000000002a */
[----:B------:R-:W-:Y:S01]  /*1690*/  DFMA R42, R34, R42, R34 ;  /* 0x0000002a222a722b */ /* 0x000fe20000000022 */
[----:B------:R-:W-:Y:S01]  /*16a0*/  SEL R35, R8, 0x63400000, !P1 ;  /* 0x6340000008237807 */ /* 0x000fe20004800000 */
[----:B------:R-:W-:-:S03]  /*16b0*/  IMAD.MOV.U32 R34, RZ, RZ, R32 ;  /* 0x000000ffff227224 */ /* 0x000fc600078e0020 */
[----:B------:R-:W-:-:S03]  /*16c0*/  LOP3.LUT R35, R35, 0x800fffff, R33, 0xf8, !PT ;  /* 0x800fffff23237812 */ /* 0x000fc600078ef821 */
[----:B------:R-:W-:-:S03]  /*16d0*/  DFMA R36, R42, -R28, 1 ;  /* 0x3ff000002a24742b */ /* 0x000fc6000000081c */
[----:B------:R-:W-:-:S05]  /*16e0*/  @!P2 DFMA R34, R34, 2, -R40 ;  /* 0x400000002222a82b */ /* 0x000fca0000000828 */
[----:B------:R-:W-:-:S05]  /*16f0*/  DFMA R42, R42, R36, R42 ;  /* 0x000000242a2a722b */ /* 0x000fca000000002a */
[----:B------:R-:W-:-:S03]  /*1700*/  @!P2 LOP3.LUT R9, R35, 0x7ff00000, RZ, 0xc0, !PT ;  /* 0x7ff000002309a812 */ /* 0x000fc600078ec0ff */
[----:B------:R-:W-:Y:S02]  /*1710*/  DMUL R40, R42, R34 ;  /* 0x000000222a287228 */ /* 0x000fe40000000000 */
[----:B------:R-:W-:-:S05]  /*1720*/  VIADD R36, R9, 0xffffffff ;  /* 0xffffffff09247836 */ /* 0x000fca0000000000 */
[----:B------:R-:W-:Y:S01]  /*1730*/  ISETP.GT.U32.AND P0, PT, R36, 0x7feffffe, PT ;  /* 0x7feffffe2400780c */ /* 0x000fe20003f04070 */
[----:B------:R-:W-:Y:S01]  /*1740*/  VIADD R36, R10, 0xffffffff ;  /* 0xffffffff0a247836 */ /* 0x000fe20000000000 */
[----:B------:R-:W-:-:S04]  /*1750*/  DFMA R44, R40, -R28, R34 ;  /* 0x8000001c282c722b */ /* 0x000fc80000000022 */
[----:B------:R-:W-:-:S04]  /*1760*/  ISETP.GT.U32.OR P0, PT, R36, 0x7feffffe, P0 ;  /* 0x7feffffe2400780c */ /* 0x000fc80000704470 */
[----:B------:R-:W-:-:S09]  /*1770*/  DFMA R36, R42, R44, R40 ;  /* 0x0000002c2a24722b */ /* 0x000fd20000000028 */
[----:B------:R-:W-:Y:S05]  /*1780*/  @P0 BRA `(.L_x_32) ;  /* 0x00000000006c0947 */ /* 0x000fea0003800000 */
[----:B------:R-:W-:Y:S01]  /*1790*/  LOP3.LUT R10, R31, 0x7ff00000, RZ, 0xc0, !PT ;  /* 0x7ff000001f0a7812 */ /* 0x000fe200078ec0ff */
[----:B------:R-:W-:-:S03]  /*17a0*/  IMAD.MOV.U32 R32, RZ, RZ, RZ ;  /* 0x000000ffff207224 */ /* 0x000fc600078e00ff */
[CC--:B------:R-:W-:Y:S02]  /*17b0*/  VIADDMNMX R9, R7.reuse, -R10.reuse, 0xb9600000, !PT ;  /* 0xb960000007097446 */ /* 0x0c0fe4000780090a */
[----:B------:R-:W-:Y:S02]  /*17c0*/  ISETP.GE.U32.AND P0, PT, R7, R10, PT ;  /* 0x0000000a0700720c */ /* 0x000fe40003f06070 */
[----:B------:R-:W-:Y:S02]  /*17d0*/  VIMNMX R9, PT, PT, R9, 0x46a00000, PT ;  /* 0x46a0000009097848 */ /* 0x000fe40003fe0100 */
[----:B------:R-:W-:-:S05]  /*17e0*/  SEL R8, R8, 0x63400000, !P0 ;  /* 0x6340000008087807 */ /* 0x000fca0004000000 */
[----:B------:R-:W-:-:S05]  /*17f0*/  IMAD.IADD R8, R9, 0x1, -R8 ;  /* 0x0000000109087824 */ /* 0x000fca00078e0a08 */
[----:B------:R-:W-:-:S06]  /*1800*/  IADD3 R33, PT, PT, R8, 0x7fe00000, RZ ;  /* 0x7fe0000008217810 */ /* 0x000fcc0007ffe0ff */
[----:B------:R-:W-:-:S10]  /*1810*/  DMUL R40, R36, R32 ;  /* 0x0000002024287228 */ /* 0x000fd40000000000 */
[----:B------:R-:W-:-:S13]  /*1820*/  FSETP.GTU.AND P0, PT, |R41|, 1.469367938527859385e-39, PT ;  /* 0x001000002900780b */ /* 0x000fda0003f0c200 */
[----:B------:R-:W-:Y:S05]  /*1830*/  @P0 BRA `(.L_x_33) ;  /* 0x0000000000940947 */ /* 0x000fea0003800000 */
[----:B------:R-:W-:Y:S01]  /*1840*/  DFMA R28, R36, -R28, R34 ;  /* 0x8000001c241c722b */ /* 0x000fe20000000022 */
[----:B------:R-:W-:-:S09]  /*1850*/  IMAD.MOV.U32 R32, RZ, RZ, RZ ;  /* 0x000000ffff207224 */ /* 0x000fd200078e00ff */
[C---:B------:R-:W-:Y:S02]  /*1860*/  FSETP.NEU.AND P0, PT, R29.reuse, RZ, PT ;  /* 0x000000ff1d00720b */ /* 0x040fe40003f0d000 */
[----:B------:R-:W-:-:S04]  /*1870*/  LOP3.LUT R30, R29, 0x80000000, R31, 0x48, !PT ;  /* 0x800000001d1e7812 */ /* 0x000fc800078e481f */
[----:B------:R-:W-:-:S07]  /*1880*/  LOP3.LUT R33, R30, R33, RZ, 0xfc, !PT ;  /* 0x000000211e217212 */ /* 0x000fce00078efcff */
[----:B------:R-:W-:Y:S05]  /*1890*/  @!P0 BRA `(.L_x_33) ;  /* 0x00000000007c8947 */ /* 0x000fea0003800000 */
[----:B------:R-:W-:Y:S01]  /*18a0*/  IMAD.MOV R29, RZ, RZ, -R8 ;  /* 0x000000ffff1d7224 */ /* 0x000fe200078e0a08 */
[----:B------:R-:W-:Y:S01]  /*18b0*/  IADD3 R8, PT, PT, -R8, -0x43300000, RZ ;  /* 0xbcd0000008087810 */ /* 0x000fe20007ffe1ff */
[----:B------:R-:W-:-:S06]  /*18c0*/  IMAD.MOV.U32 R28, RZ, RZ, RZ ;  /* 0x000000ffff1c7224 */ /* 0x000fcc00078e00ff */
[----:B------:R-:W-:Y:S02]  /*18d0*/  DFMA R28, R40, -R28, R36 ;  /* 0x8000001c281c722b */ /* 0x000fe40000000024 */
[----:B------:R-:W-:-:S08]  /*18e0*/  DMUL.RP R36, R36, R32 ;  /* 0x0000002024247228 */ /* 0x000fd00000008000 */
[----:B------:R-:W-:Y:S02]  /*18f0*/  FSETP.NEU.AND P0, PT, |R29|, R8, PT ;  /* 0x000000081d00720b */ /* 0x000fe40003f0d200 */
[----:B------:R-:W-:Y:S02]  /*1900*/  LOP3.LUT R7, R37, R30, RZ, 0x3c, !PT ;  /* 0x0000001e25077212 */ /* 0x000fe400078e3cff */
[----:B------:R-:W-:Y:S02]  /*1910*/  FSEL R40, R36, R40, !P0 ;  /* 0x0000002824287208 */ /* 0x000fe40004000000 */
[----:B------:R-:W-:Y:S01]  /*1920*/  FSEL R41, R7, R41, !P0 ;  /* 0x0000002907297208 */ /* 0x000fe20004000000 */
[----:B------:R-:W-:Y:S06]  /*1930*/  BRA `(.L_x_33) ;  /* 0x0000000000547947 */ /* 0x000fec0003800000 */
.L_x_32:
[----:B------:R-:W-:-:S14]  /*1940*/  DSETP.NAN.AND P0, PT, R32, R32, PT ;  /* 0x000000202000722a */ /* 0x000fdc0003f08000 */
[----:B------:R-:W-:Y:S05]  /*1950*/  @P0 BRA `(.L_x_34) ;  /* 0x0000000000440947 */ /* 0x000fea0003800000 */
[----:B------:R-:W-:-:S14]  /*1960*/  DSETP.NAN.AND P0, PT, R30, R30, PT ;  /* 0x0000001e1e00722a */ /* 0x000fdc0003f08000 */
[----:B------:R-:W-:Y:S05]  /*1970*/  @P0 BRA `(.L_x_35) ;  /* 0x0000000000300947 */ /* 0x000fea0003800000 */
[----:B------:R-:W-:Y:S01]  /*1980*/  ISETP.NE.AND P0, PT, R9, R10, PT ;  /* 0x0000000a0900720c */ /* 0x000fe20003f05270 */
[----:B------:R-:W-:Y:S01]  /*1990*/  IMAD.MOV.U32 R41, RZ, RZ, -0x80000 ;  /* 0xfff80000ff297424 */ /* 0x000fe200078e00ff */
[----:B------:R-:W-:-:S11]  /*19a0*/  MOV R40, 0x0 ;  /* 0x0000000000287802 */ /* 0x000fd60000000f00 */
[----:B------:R-:W-:Y:S05]  /*19b0*/  @!P0 BRA `(.L_x_33) ;  /* 0x0000000000348947 */ /* 0x000fea0003800000 */
[----:B------:R-:W-:Y:S02]  /*19c0*/  ISETP.NE.AND P0, PT, R9, 0x7ff00000, PT ;  /* 0x7ff000000900780c */ /* 0x000fe40003f05270 */
[----:B------:R-:W-:Y:S02]  /*19d0*/  LOP3.LUT R41, R33, 0x80000000, R31, 0x48, !PT ;  /* 0x8000000021297812 */ /* 0x000fe400078e481f */
[----:B------:R-:W-:-:S13]  /*19e0*/  ISETP.EQ.OR P0, PT, R10, RZ, !P0 ;  /* 0x000000ff0a00720c */ /* 0x000fda0004702670 */
[----:B------:R-:W-:Y:S01]  /*19f0*/  @P0 LOP3.LUT R7, R41, 0x7ff00000, RZ, 0xfc, !PT ;  /* 0x7ff0000029070812 */ /* 0x000fe200078efcff */
[----:B------:R-:W-:Y:S02]  /*1a00*/  @!P0 IMAD.MOV.U32 R40, RZ, RZ, RZ ;  /* 0x000000ffff288224 */ /* 0x000fe400078e00ff */
[----:B------:R-:W-:Y:S02]  /*1a10*/  @P0 IMAD.MOV.U32 R40, RZ, RZ, RZ ;  /* 0x000000ffff280224 */ /* 0x000fe400078e00ff */
[----:B------:R-:W-:Y:S01]  /*1a20*/  @P0 IMAD.MOV.U32 R41, RZ, RZ, R7 ;  /* 0x000000ffff290224 */ /* 0x000fe200078e0007 */
[----:B------:R-:W-:Y:S06]  /*1a30*/  BRA `(.L_x_33) ;  /* 0x0000000000147947 */ /* 0x000fec0003800000 */
.L_x_35:
[----:B------:R-:W-:Y:S02]  /*1a40*/  LOP3.LUT R41, R31, 0x80000, RZ, 0xfc, !PT ;  /* 0x000800001f297812 */ /* 0x000fe400078efcff */
[----:B------:R-:W-:Y:S01]  /*1a50*/  MOV R40, R30 ;  /* 0x0000001e00287202 */ /* 0x000fe20000000f00 */
[----:B------:R-:W-:Y:S06]  /*1a60*/  BRA `(.L_x_33) ;  /* 0x0000000000087947 */ /* 0x000fec0003800000 */
.L_x_34:
[----:B------:R-:W-:Y:S01]  /*1a70*/  LOP3.LUT R41, R33, 0x80000, RZ, 0xfc, !PT ;  /* 0x0008000021297812 */ /* 0x000fe200078efcff */
[----:B------:R-:W-:-:S07]  /*1a80*/  IMAD.MOV.U32 R40, RZ, RZ, R32 ;  /* 0x000000ffff287224 */ /* 0x000fce00078e0020 */
.L_x_33:
[----:B------:R-:W-:Y:S05]  /*1a90*/  BSYNC.RECONVERGENT B1 ;  /* 0x0000000000017941 */ /* 0x000fea0003800200 */
.L_x_31:
[----:B------:R-:W-:Y:S02]  /*1aa0*/  IMAD.MOV.U32 R8, RZ, RZ, R0 ;  /* 0x000000ffff087224 */ /* 0x000fe400078e0000 */
[----:B------:R-:W-:-:S04]  /*1ab0*/  IMAD.MOV.U32 R9, RZ, RZ, 0x0 ;  /* 0x00000000ff097424 */ /* 0x000fc800078e00ff */
[----:B------:R-:W-:Y:S05]  /*1ac0*/  RET.REL.NODEC R8 `(_Z12CalcTimeStepPdS_S_S_P17curandStateXORWOW) ;  /* 0xffffffe4084c7950 */ /* 0x000fea0003c3ffff */
        .weak           $__internal_1_$__cuda_sm20_dsqrt_rn_f64_mediumpath_v1
        .type           $__internal_1_$__cuda_sm20_dsqrt_rn_f64_mediumpath_v1,@function
        .size           $__internal_1_$__cuda_sm20_dsqrt_rn_f64_mediumpath_v1,($_Z12CalcTimeStepPdS_S_S_P17curandStateXORWOW$__internal_accurate_pow - $__internal_1_$__cuda_sm20_dsqrt_rn_f64_mediumpath_v1)
$__internal_1_$__cuda_sm20_dsqrt_rn_f64_mediumpath_v1:
[----:B------:R-:W-:Y:S01]  /*1ad0*/  ISETP.GE.U32.AND P1, PT, R2, -0x3400000, PT ;  /* 0xfcc000000200780c */ /* 0x000fe20003f26070 */
[----:B------:R-:W-:Y:S01]  /*1ae0*/  BSSY.RECONVERGENT B1, `(.L_x_36) ;  /* 0x0000024000017945 */ /* 0x000fe20003800200 */
[----:B------:R-:W-:-:S11]  /*1af0*/  MOV R17, R23 ;  /* 0x0000001700117202 */ /* 0x000fd60000000f00 */
[----:B------:R-:W-:Y:S05]  /*1b00*/  @!P1 BRA `(.L_x_37) ;  /* 0x0000000000209947 */ /* 0x000fea0003800000 */
[----:B------:R-:W-:-:S10]  /*1b10*/  DFMA.RM R12, R20, R16, R12 ;  /* 0x00000010140c722b */ /* 0x000fd4000000400c */
[----:B------:R-:W-:-:S05]  /*1b20*/  IADD3 R2, P1, PT, R12, 0x1, RZ ;  /* 0x000000010c027810 */ /* 0x000fca0007f3e0ff */
[----:B------:R-:W-:-:S06]  /*1b30*/  IMAD.X R3, RZ, RZ, R13, P1 ;  /* 0x000000ffff037224 */ /* 0x000fcc00008e060d */
[----:B------:R-:W-:-:S08]  /*1b40*/  DFMA.RP R4, -R12, R2, R4 ;  /* 0x000000020c04722b */ /* 0x000fd00000008104 */
[----:B------:R-:W-:-:S06]  /*1b50*/  DSETP.GT.AND P1, PT, R4, RZ, PT ;  /* 0x000000ff0400722a */ /* 0x000fcc0003f24000 */
[----:B------:R-:W-:Y:S02]  /*1b60*/  FSEL R2, R2, R12, P1 ;  /* 0x0000000c02027208 */ /* 0x000fe40000800000 */
[----:B------:R-:W-:Y:S01]  /*1b70*/  FSEL R3, R3, R13, P1 ;  /* 0x0000000d03037208 */ /* 0x000fe20000800000 */
[----:B------:R-:W-:Y:S06]  /*1b80*/  BRA `(.L_x_38) ;  /* 0x0000000000647947 */ /* 0x000fec0003800000 */
.L_x_37:
[----:B------:R-:W-:-:S14]  /*1b90*/  DSETP.NE.AND P1, PT, R4, RZ, PT ;  /* 0x000000ff0400722a */ /* 0x000fdc0003f25000 */
[----:B------:R-:W-:Y:S05]  /*1ba0*/  @!P1 BRA `(.L_x_39) ;  /* 0x0000000000589947 */ /* 0x000fea0003800000 */
[----:B------:R-:W-:-:S13]  /*1bb0*/  ISETP.GE.AND P1, PT, R5, RZ, PT ;  /* 0x000000ff0500720c */ /* 0x000fda0003f26270 */
[----:B------:R-:W-:Y:S02]  /*1bc0*/  @!P1 IMAD.MOV.U32 R2, RZ, RZ, 0x0 ;  /* 0x00000000ff029424 */ /* 0x000fe400078e00ff */
[----:B------:R-:W-:Y:S01]  /*1bd0*/  @!P1 IMAD.MOV.U32 R3, RZ, RZ, -0x80000 ;  /* 0xfff80000ff039424 */ /* 0x000fe200078e00ff */
[----:B------:R-:W-:Y:S06]  /*1be0*/  @!P1 BRA `(.L_x_38) ;  /* 0x00000000004c9947 */ /* 0x000fec0003800000 */
[----:B------:R-:W-:-:S13]  /*1bf0*/  ISETP.GT.AND P1, PT, R5, 0x7fefffff, PT ;  /* 0x7fefffff0500780c */ /* 0x000fda0003f24270 */
[----:B------:R-:W-:Y:S05]  /*1c00*/  @P1 BRA `(.L_x_39) ;  /* 0x0000000000401947 */ /* 0x000fea0003800000 */
[----:B------:R-:W-:Y:S01]  /*1c10*/  DMUL R4, R4, 8.11296384146066816958e+31 ;  /* 0x4690000004047828 */ /* 0x000fe20000000000 */
[----:B------:R-:W-:Y:S01]  /*1c20*/  MOV R2, RZ ;  /* 0x000000ff00027202 */ /* 0x000fe20000000f00 */
[----:B------:R-:W-:Y:S02]  /*1c30*/  IMAD.MOV.U32 R12, RZ, RZ, 0x0 ;  /* 0x00000000ff0c7424 */ /* 0x000fe400078e00ff */
[----:B------:R-:W-:Y:S02]  /*1c40*/  IMAD.MOV.U32 R13, RZ, RZ, 0x3fd80000 ;  /* 0x3fd80000ff0d7424 */ /* 0x000fe400078e00ff */
[----:B------:R-:W0:Y:S02]  /*1c50*/  MUFU.RSQ64H R3, R5 ;  /* 0x0000000500037308 */ /* 0x000e240000001c00 */
[----:B0-----:R-:W-:-:S08]  /*1c60*/  DMUL R8, R2, R2 ;  /* 0x0000000202087228 */ /* 0x001fd00000000000 */
[----:B------:R-:W-:-:S08]  /*1c70*/  DFMA R8, R4, -R8, 1 ;  /* 0x3ff000000408742b */ /* 0x000fd00000000808 */
[----:B------:R-:W-:Y:S02]  /*1c80*/  DFMA R12, R8, R12, 0.5 ;  /* 0x3fe00000080c742b */ /* 0x000fe4000000000c */
[----:B------:R-:W-:-:S08]  /*1c90*/  DMUL R8, R2, R8 ;  /* 0x0000000802087228 */ /* 0x000fd00000000000 */
[----:B------:R-:W-:-:S08]  /*1ca0*/  DFMA R8, R12, R8, R2 ;  /* 0x000000080c08722b */ /* 0x000fd00000000002 */
[----:B------:R-:W-:Y:S02]  /*1cb0*/  DMUL R2, R4, R8 ;  /* 0x0000000804027228 */ /* 0x000fe40000000000 */
[----:B------:R-:W-:-:S06]  /*1cc0*/  VIADD R9, R9, 0xfff00000 ;  /* 0xfff0000009097836 */ /* 0x000fcc0000000000 */
[----:B------:R-:W-:-:S08]  /*1cd0*/  DFMA R12, R2, -R2, R4 ;  /* 0x80000002020c722b */ /* 0x000fd00000000004 */
[----:B------:R-:W-:-:S10]  /*1ce0*/  DFMA R2, R8, R12, R2 ;  /* 0x0000000c0802722b */ /* 0x000fd40000000002 */
[----:B------:R-:W-:Y:S01]  /*1cf0*/  IADD3 R3, PT, PT, R3, -0x3500000, RZ ;  /* 0xfcb0000003037810 */ /* 0x000fe20007ffe0ff */
[----:B------:R-:W-:Y:S06]  /*1d00*/  BRA `(.L_x_38) ;  /* 0x0000000000047947 */ /* 0x000fec0003800000 */
.L_x_39:
[----:B------:R-:W-:-:S11]  /*1d10*/  DADD R2, R4, R4 ;  /* 0x0000000004027229 */ /* 0x000fd60000000004 */
.L_x_38:
[----:B------:R-:W-:Y:S05]  /*1d20*/  BSYNC.RECONVERGENT B1 ;  /* 0x0000000000017941 */ /* 0x000fea0003800200 */
.L_x_36:
[----:B------:R-:W-:Y:S02]  /*1d30*/  IMAD.MOV.U32 R8, RZ, RZ, R2 ;  /* 0x000000ffff087224 */ /* 0x000fe400078e0002 */
[----:B------:R-:W-:Y:S01]  /*1d40*/  IMAD.MOV.U32 R9, RZ, RZ, R3 ;  /* 0x000000ffff097224 */ /* 0x000fe200078e0003 */
[----:B------:R-:W-:Y:S01]  /*1d50*/  MOV R3, 0x0 ;  /* 0x0000000000037802 */ /* 0x000fe20000000f00 */
[----:B------:R-:W-:-:S04]  /*1d60*/  IMAD.MOV.U32 R2, RZ, RZ, R0 ;  /* 0x000000ffff027224 */ /* 0x000fc800078e0000 */
[----:B------:R-:W-:Y:S05]  /*1d70*/  RET.REL.NODEC R2 `(_Z12CalcTimeStepPdS_S_S_P17curandStateXORWOW) ;  /* 0xffffffe002a07950 */ /* 0x000fea0003c3ffff */
        .type           $_Z12CalcTimeStepPdS_S_S_P17curandStateXORWOW$__internal_accurate_pow,@function
        .size           $_Z12CalcTimeStepPdS_S_S_P17curandStateXORWOW$__internal_accurate_pow,(.L_x_148 - $_Z12CalcTimeStepPdS_S_S_P17curandStateXORWOW$__internal_accurate_pow)
$_Z12CalcTimeStepPdS_S_S_P17curandStateXORWOW$__internal_accurate_pow:
[----:B------:R-:W-:Y:S01]  /*1d80*/  DADD R4, -RZ, |R40| ;  /* 0x00000000ff047229 */ /* 0x000fe20000000528 */
[----:B------:R-:W-:Y:S01]  /*1d90*/  IMAD.MOV.U32 R12, RZ, RZ, RZ ;  /* 0x000000ffff0c7224 */ /* 0x000fe200078e00ff */
[----:B------:R-:W-:Y:S01]  /*1da0*/  MOV R18, 0x41ad3b5a ;  /* 0x41ad3b5a00127802 */ /* 0x000fe20000000f00 */
[----:B------:R-:W-:Y:S01]  /*1db0*/  IMAD.MOV.U32 R19, RZ, RZ, 0x3ed0f5d2 ;  /* 0x3ed0f5d2ff137424 */ /* 0x000fe200078e00ff */
[----:B------:R-:W-:Y:S01]  /*1dc0*/  UMOV UR6, 0x7d2cafe2 ;  /* 0x7d2cafe200067882 */ /* 0x000fe20000000000 */
[----:B------:R-:W-:Y:S01]  /*1dd0*/  UMOV UR7, 0x3eb0f5ff ;  /* 0x3eb0f5ff00077882 */ /* 0x000fe20000000000 */
[----:B------:R-:W-:Y:S01]  /*1de0*/  UMOV UR8, 0x3b39803f ;  /* 0x3b39803f00087882 */ /* 0x000fe20000000000 */
[----:B------:R-:W-:-:S03]  /*1df0*/  UMOV UR9, 0x3c7abc9e ;  /* 0x3c7abc9e00097882 */ /* 0x000fc60000000000 */
[----:B------:R-:W-:Y:S01]  /*1e00*/  ISETP.GT.U32.AND P0, PT, R5, 0xfffff, PT ;  /* 0x000fffff0500780c */ /* 0x000fe20003f04070 */
[----:B------:R-:W-:-:S12]  /*1e10*/  IMAD.MOV.U32 R2, RZ, RZ, R5 ;  /* 0x000000ffff027224 */ /* 0x000fd800078e0005 */
[----:B------:R-:W-:-:S10]  /*1e20*/  @!P0 DMUL R22, R4, 1.80143985094819840000e+16 ;  /* 0x4350000004168828 */ /* 0x000fd40000000000 */
[----:B------:R-:W-:Y:S02]  /*1e30*/  @!P0 IMAD.MOV.U32 R2, RZ, RZ, R23 ;  /* 0x000000ffff028224 */ /* 0x000fe400078e0017 */
[----:B------:R-:W-:-:S03]  /*1e40*/  @!P0 IMAD.MOV.U32 R4, RZ, RZ, R22 ;  /* 0x000000ffff048224 */ /* 0x000fc600078e0016 */
[----:B------:R-:W-:Y:S02]  /*1e50*/  LOP3.LUT R2, R2, 0x800fffff, RZ, 0xc0, !PT ;  /* 0x800fffff02027812 */ /* 0x000fe400078ec0ff */
[----:B------:R-:W-:Y:S02]  /*1e60*/  MOV R8, R4 ;  /* 0x0000000400087202 */ /* 0x000fe40000000f00 */
[----:B------:R-:W-:Y:S02]  /*1e70*/  LOP3.LUT R9, R2, 0x3ff00000, RZ, 0xfc, !PT ;  /* 0x3ff0000002097812 */ /* 0x000fe400078efcff */
[----:B------:R-:W-:Y:S02]  /*1e80*/  SHF.R.U32.HI R4, RZ, 0x14, R5 ;  /* 0x00000014ff047819 */ /* 0x000fe40000011605 */
[----:B------:R-:W-:Y:S02]  /*1e90*/  ISETP.GE.U32.AND P1, PT, R9, 0x3ff6a09f, PT ;  /* 0x3ff6a09f0900780c */ /* 0x000fe40003f26070 */
[----:B------:R-:W-:-:S04]  /*1ea0*/  @!P0 LEA.HI R4, R23, 0xffffffca, RZ, 0xc ;  /* 0xffffffca17048811 */ /* 0x000fc800078f60ff */
[----:B------:R-:W-:-:S07]  /*1eb0*/  IADD3 R5, PT, PT, R4, -0x3ff, RZ ;  /* 0xfffffc0104057810 */ /* 0x000fce0007ffe0ff */
[----:B------:R-:W-:Y:S02]  /*1ec0*/  @P1 VIADD R3, R9, 0xfff00000 ;  /* 0xfff0000009031836 */ /* 0x000fe40000000000 */
[----:B------:R-:W-:Y:S02]  /*1ed0*/  @P1 VIADD R5, R4, 0xfffffc02 ;  /* 0xfffffc0204051836 */ /* 0x000fe40000000000 */
[----:B------:R-:W-:-:S03]  /*1ee0*/  @P1 IMAD.MOV.U32 R9, RZ, RZ, R3 ;  /* 0x000000ffff091224 */ /* 0x000fc600078e0003 */
[----:B------:R-:W-:Y:S01]  /*1ef0*/  LOP3.LUT R4, R5, 0x80000000, RZ, 0x3c, !PT ;  /* 0x8000000005047812 */ /* 0x000fe200078e3cff */
[----:B------:R-:W-:Y:S02]  /*1f00*/  IMAD.MOV.U32 R5, RZ, RZ, 0x43300000 ;  /* 0x43300000ff057424 */ /* 0x000fe400078e00ff */
[C---:B------:R-:W-:Y:S02]  /*1f10*/  DADD R16, R8.reuse, 1 ;  /* 0x3ff0000008107429 */ /* 0x040fe40000000000 */
[----:B------:R-:W-:-:S04]  /*1f20*/  DADD R8, R8, -1 ;  /* 0xbff0000008087429 */ /* 0x000fc80000000000 */
[----:B------:R-:W0:Y:S02]  /*1f30*/  MUFU.RCP64H R13, R17 ;  /* 0x00000011000d7308 */ /* 0x000e240000001800 */
[----:B0-----:R-:W-:-:S08]  /*1f40*/  DFMA R2, -R16, R12, 1 ;  /* 0x3ff000001002742b */ /* 0x001fd0000000010c */
[----:B------:R-:W-:-:S08]  /*1f50*/  DFMA R2, R2, R2, R2 ;  /* 0x000000020202722b */ /* 0x000fd00000000002 */
[----:B------:R-:W-:-:S08]  /*1f60*/  DFMA R12, R12, R2, R12 ;  /* 0x000000020c0c722b */ /* 0x000fd0000000000c */
[----:B------:R-:W-:-:S08]  /*1f70*/  DMUL R2, R8, R12 ;  /* 0x0000000c08027228 */ /* 0x000fd00000000000 */
[----:B------:R-:W-:-:S08]  /*1f80*/  DFMA R2, R8, R12, R2 ;  /* 0x0000000c0802722b */ /* 0x000fd00000000002 */
[----:B------:R-:W-:-:S08]  /*1f90*/  DMUL R14, R2, R2 ;  /* 0x00000002020e7228 */ /* 0x000fd00000000000 */
[----:B------:R-:W-:Y:S01]  /*1fa0*/  DFMA R16, R14, UR6, R18 ;  /* 0x000000060e107c2b */ /* 0x000fe20008000012 */
[----:B------:R-:W-:Y:S01]  /*1fb0*/  UMOV UR6, 0x75488a3f ;  /* 0x75488a3f00067882 */ /* 0x000fe20000000000 */
[----:B------:R-:W-:Y:S01]  /*1fc0*/  UMOV UR7, 0x3ef3b20a ;  /* 0x3ef3b20a00077882 */ /* 0x000fe20000000000 */
[----:B------:R-:W-:-:S05]  /*1fd0*/  DADD R18, R8, -R2 ;  /* 0x0000000008127229 */ /* 0x000fca0000000802 */
[----:B------:R-:W-:Y:S01]  /*1fe0*/  DFMA R16, R14, R16, UR6 ;  /* 0x000000060e107e2b */ /* 0x000fe20008000010 */
[----:B------:R-:W-:Y:S01]  /*1ff0*/  UMOV UR6, 0xe4faecd5 ;  /* 0xe4faecd500067882 */ /* 0x000fe20000000000 */
[----:B------:R-:W-:Y:S01]  /*2000*/  UMOV UR7, 0x3f1745cd ;  /* 0x3f1745cd00077882 */ /* 0x000fe20000000000 */
[----:B------:R-:W-:Y:S02]  /*2010*/  DADD R28, R18, R18 ;  /* 0x00000000121c7229 */ /* 0x000fe40000000012 */
[----:B------:R-:W-:-:S03]  /*2020*/  DMUL R18, R2, R2 ;  /* 0x0000000202127228 */ /* 0x000fc60000000000 */
[----:B------:R-:W-:Y:S01]  /*2030*/  DFMA R16, R14, R16, UR6 ;  /* 0x000000060e107e2b */ /* 0x000fe20008000010 */
[----:B------:R-:W-:Y:S01]  /*2040*/  UMOV UR6, 0x258a578b ;  /* 0x258a578b00067882 */ /* 0x000fe20000000000 */
[----:B------:R-:W-:Y:S01]  /*2050*/  UMOV UR7, 0x3f3c71c7 ;  /* 0x3f3c71c700077882 */ /* 0x000fe20000000000 */
[----:B------:R-:W-:Y:S02]  /*2060*/  DFMA R28, R8, -R2, R28 ;  /* 0x80000002081c722b */ /* 0x000fe4000000001c */
[----:B------:R-:W-:-:S03]  /*2070*/  DMUL R8, R2, R18 ;  /* 0x0000001202087228 */ /* 0x000fc60000000000 */
[----:B------:R-:W-:Y:S01]  /*2080*/  DFMA R16, R14, R16, UR6 ;  /* 0x000000060e107e2b */ /* 0x000fe20008000010 */
[----:B------:R-:W-:Y:S01]  /*2090*/  UMOV UR6, 0x9242b910 ;  /* 0x9242b91000067882 */ /* 0x000fe20000000000 */
[----:B------:R-:W-:Y:S01]  /*20a0*/  UMOV UR7, 0x3f624924 ;  /* 0x3f62492400077882 */ /* 0x000fe20000000000 */
[----:B------:R-:W-:Y:S02]  /*20b0*/  DMUL R12, R12, R28 ;  /* 0x0000001c0c0c7228 */ /* 0x000fe40000000000 */
[C---:B------:R-:W-:Y:S02]  /*20c0*/  DFMA R32, R2.reuse, R18, -R8 ;  /* 0x000000120220722b */ /* 0x040fe40000000808 */
[----:B------:R-:W-:Y:S02]  /*20d0*/  DFMA R28, R2, R2, -R18 ;  /* 0x00000002021c722b */ /* 0x000fe40000000812 */
[----:B------:R-:W-:Y:S01]  /*20e0*/  DFMA R16, R14, R16, UR6 ;  /* 0x000000060e107e2b */ /* 0x000fe20008000010 */
[----:B------:R-:W-:Y:S01]  /*20f0*/  UMOV UR6, 0x99999dfb ;  /* 0x99999dfb00067882 */ /* 0x000fe20000000000 */
[----:B------:R-:W-:-:S02]  /*2100*/  UMOV UR7, 0x3f899999 ;  /* 0x3f89999900077882 */ /* 0x000fc40000000000 */
[----:B------:R-:W-:-:S04]  /*2110*/  DFMA R32, R12, R18, R32 ;  /* 0x000000120c20722b */ /* 0x000fc80000000020 */
[----:B------:R-:W-:Y:S01]  /*2120*/  DFMA R20, R14, R16, UR6 ;  /* 0x000000060e147e2b */ /* 0x000fe20008000010 */
[----:B------:R-:W-:Y:S01]  /*2130*/  UMOV UR6, 0x55555555 ;  /* 0x5555555500067882 */ /* 0x000fe20000000000 */
[----:B------:R-:W-:-:S06]  /*2140*/  UMOV UR7, 0x3fb55555 ;  /* 0x3fb5555500077882 */ /* 0x000fcc0000000000 */
[----:B------:R-:W-:-:S08]  /*2150*/  DFMA R16, R14, R20, UR6 ;  /* 0x000000060e107e2b */ /* 0x000fd00008000014 */
[----:B------:R-:W-:Y:S01]  /*2160*/  DADD R30, -R16, UR6 ;  /* 0x00000006101e7e29 */ /* 0x000fe20008000100 */
[----:B------:R-:W-:Y:S01]  /*2170*/  UMOV UR6, 0xb9e7b0 ;  /* 0x00b9e7b000067882 */ /* 0x000fe20000000000 */
[----:B------:R-:W-:-:S06]  /*2180*/  UMOV UR7, 0x3c46a4cb ;  /* 0x3c46a4cb00077882 */ /* 0x000fcc0000000000 */
[----:B------:R-:W-:Y:S01]  /*2190*/  DFMA R20, R14, R20, R30 ;  /* 0x000000140e14722b */ /* 0x000fe2000000001e */
[----:B------:R-:W-:Y:S02]  /*21a0*/  VIADD R31, R13, 0x100000 ;  /* 0x001000000d1f7836 */ /* 0x000fe40000000000 */
[----:B------:R-:W-:-:S05]  /*21b0*/  IMAD.MOV.U32 R30, RZ, RZ, R12 ;  /* 0x000000ffff1e7224 */ /* 0x000fca00078e000c */
[----:B------:R-:W-:Y:S01]  /*21c0*/  DADD R20, R20, -UR6 ;  /* 0x8000000614147e29 */ /* 0x000fe20008000000 */
[----:B------:R-:W-:Y:S01]  /*21d0*/  UMOV UR6, 0x80000000 ;  /* 0x8000000000067882 */ /* 0x000fe20000000000 */
[----:B------:R-:W-:Y:S01]  /*21e0*/  DFMA R28, R2, R30, R28 ;  /* 0x0000001e021c722b */ /* 0x000fe2000000001c */
[----:B------:R-:W-:-:S05]  /*21f0*/  UMOV UR7, 0x43300000 ;  /* 0x4330000000077882 */ /* 0x000fca0000000000 */
[----:B------:R-:W-:Y:S02]  /*2200*/  DADD R14, R16, R20 ;  /* 0x00000000100e7229 */ /* 0x000fe40000000014 */
[----:B------:R-:W-:-:S06]  /*2210*/  DFMA R28, R2, R28, R32 ;  /* 0x0000001c021c722b */ /* 0x000fcc0000000020 */
[----:B------:R-:W-:Y:S02]  /*2220*/  DMUL R18, R14, R8 ;  /* 0x000000080e127228 */ /* 0x000fe40000000000 */
[----:B------:R-:W-:-:S06]  /*2230*/  DADD R16, R16, -R14 ;  /* 0x0000000010107229 */ /* 0x000fcc000000080e */
[----:B------:R-:W-:Y:S02]  /*2240*/  DFMA R30, R14, R8, -R18 ;  /* 0x000000080e1e722b */ /* 0x000fe40000000812 */
[----:B------:R-:W-:-:S06]  /*2250*/  DADD R16, R20, R16 ;  /* 0x0000000014107229 */ /* 0x000fcc0000000010 */
[----:B------:R-:W-:-:S08]  /*2260*/  DFMA R28, R14, R28, R30 ;  /* 0x0000001c0e1c722b */ /* 0x000fd0000000001e */
[----:B------:R-:W-:-:S08]  /*2270*/  DFMA R16, R16, R8, R28 ;  /* 0x000000081010722b */ /* 0x000fd0000000001c */
[----:B------:R-:W-:-:S08]  /*2280*/  DADD R14, R18, R16 ;  /* 0x00000000120e7229 */ /* 0x000fd00000000010 */
[--C-:B------:R-:W-:Y:S02]  /*2290*/  DADD R8, R2, R14.reuse ;  /* 0x0000000002087229 */ /* 0x100fe4000000000e */
[----:B------:R-:W-:-:S06]  /*22a0*/  DADD R18, R18, -R14 ;  /* 0x0000000012127229 */ /* 0x000fcc000000080e */
[----:B------:R-:W-:Y:S02]  /*22b0*/  DADD R2, R2, -R8 ;  /* 0x0000000002027229 */ /* 0x000fe40000000808 */
[----:B------:R-:W-:-:S06]  /*22c0*/  DADD R18, R16, R18 ;  /* 0x0000000010127229 */ /* 0x000fcc0000000012 */
[----:B------:R-:W-:-:S08]  /*22d0*/  DADD R2, R14, R2 ;  /* 0x000000000e027229 */ /* 0x000fd00000000002 */
[----:B------:R-:W-:-:S08]  /*22e0*/  DADD R2, R18, R2 ;  /* 0x0000000012027229 */ /* 0x000fd00000000002 */
[----:B------:R-:W-:Y:S02]  /*22f0*/  DADD R2, R12, R2 ;  /* 0x000000000c027229 */ /* 0x000fe40000000002 */
[----:B------:R-:W-:Y:S01]  /*2300*/  DADD R12, R4, -UR6 ;  /* 0x80000006040c7e29 */ /* 0x000fe20008000000 */
[----:B------:R-:W-:Y:S01]  /*2310*/  UMOV UR6, 0xfefa39ef ;  /* 0xfefa39ef00067882 */ /* 0x000fe20000000000 */
[----:B------:R-:W-:-:S04]  /*2320*/  UMOV UR7, 0x3fe62e42 ;  /* 0x3fe62e4200077882 */ /* 0x000fc80000000000 */
[----:B------:R-:W-:-:S08]  /*2330*/  DADD R4, R8, R2 ;  /* 0x0000000008047229 */ /* 0x000fd00000000002 */
[--C-:B------:R-:W-:Y:S02]  /*2340*/  DFMA R14, R12, UR6, R4.reuse ;  /* 0x000000060c0e7c2b */ /* 0x100fe40008000004 */
[----:B------:R-:W-:-:S06]  /*2350*/  DADD R8, R8, -R4 ;  /* 0x0000000008087229 */ /* 0x000fcc0000000804 */
[----:B------:R-:W-:Y:S02]  /*2360*/  DFMA R16, R12, -UR6, R14 ;  /* 0x800000060c107c2b */ /* 0x000fe4000800000e */
[----:B------:R-:W-:-:S06]  /*2370*/  DADD R8, R2, R8 ;  /* 0x0000000002087229 */ /* 0x000fcc0000000008 */
[----:B------:R-:W-:-:S08]  /*2380*/  DADD R16, -R4, R16 ;  /* 0x0000000004107229 */ /* 0x000fd00000000110 */
[----:B------:R-:W-:-:S08]  /*2390*/  DADD R8, R8, -R16 ;  /* 0x0000000008087229 */ /* 0x000fd00000000810 */
[----:B------:R-:W-:-:S08]  /*23a0*/  DFMA R8, R12, UR8, R8 ;  /* 0x000000080c087c2b */ /* 0x000fd00008000008 */
[----:B------:R-:W-:-:S08]  /*23b0*/  DADD R4, R14, R8 ;  /* 0x000000000e047229 */ /* 0x000fd00000000008 */
[----:B------:R-:W-:Y:S02]  /*23c0*/  DADD R14, R14, -R4 ;  /* 0x000000000e0e7229 */ /* 0x000fe40000000804 */
[----:B------:R-:W-:-:S06]  /*23d0*/  DMUL R2, R4, 2 ;  /* 0x4000000004027828 */ /* 0x000fcc0000000000 */
[----:B------:R-:W-:Y:S02]  /*23e0*/  DADD R12, R8, R14 ;  /* 0x00000000080c7229 */ /* 0x000fe4000000000e */
[----:B------:R-:W-:Y:S01]  /*23f0*/  DFMA R4, R4, 2, -R2 ;  /* 0x400000000404782b */ /* 0x000fe20000000802 */
[----:B------:R-:W-:Y:S01]  /*2400*/  IMAD.MOV.U32 R8, RZ, RZ, 0x652b82fe ;  /* 0x652b82feff087424 */ /* 0x000fe200078e00ff */
[----:B------:R-:W-:-:S06]  /*2410*/  MOV R9, 0x3ff71547 ;  /* 0x3ff7154700097802 */ /* 0x000fcc0000000f00 */
[----:B------:R-:W-:-:S08]  /*2420*/  DFMA R12, R12, 2, R4 ;  /* 0x400000000c0c782b */ /* 0x000fd00000000004 */
[----:B------:R-:W-:-:S08]  /*2430*/  DADD R4, R2, R12 ;  /* 0x0000000002047229 */ /* 0x000fd0000000000c */
[----:B------:R-:W-:Y:S02]  /*2440*/  DFMA R8, R4, R8, 6.75539944105574400000e+15 ;  /* 0x433800000408742b */ /* 0x000fe40000000008 */
[----:B------:R-:W-:Y:S01]  /*2450*/  FSETP.GEU.AND P0, PT, |R5|, 4.1917929649353027344, PT ;  /* 0x4086232b0500780b */ /* 0x000fe20003f0e200 */
[----:B------:R-:W-:-:S05]  /*2460*/  DADD R2, R2, -R4 ;  /* 0x0000000002027229 */ /* 0x000fca0000000804 */
[----:B------:R-:W-:-:S03]  /*2470*/  DADD R14, R8, -6.75539944105574400000e+15 ;  /* 0xc3380000080e7429 */ /* 0x000fc60000000000 */
[----:B------:R-:W-:-:S05]  /*2480*/  DADD R12, R12, R2 ;  /* 0x000000000c0c7229 */ /* 0x000fca0000000002 */
[----:B------:R-:W-:Y:S01]  /*2490*/  DFMA R16, R14, -UR6, R4 ;  /* 0x800000060e107c2b */ /* 0x000fe20008000004 */
[----:B------:R-:W-:Y:S01]  /*24a0*/  UMOV UR6, 0x3b39803f ;  /* 0x3b39803f00067882 */ /* 0x000fe20000000000 */
[----:B------:R-:W-:-:S06]  /*24b0*/  UMOV UR7, 0x3c7abc9e ;  /* 0x3c7abc9e00077882 */ /* 0x000fcc0000000000 */
[----:B------:R-:W-:Y:S01]  /*24c0*/  DFMA R14, R14, -UR6, R16 ;  /* 0x800000060e0e7c2b */ /* 0x000fe20008000010 */
[----:B------:R-:W-:Y:S01]  /*24d0*/  UMOV UR6, 0x69ce2bdf ;  /* 0x69ce2bdf00067882 */ /* 0x000fe20000000000 */
[----:B------:R-:W-:Y:S01]  /*24e0*/  IMAD.MOV.U32 R16, RZ, RZ, -0x35dec16 ;  /* 0xfca213eaff107424 */ /* 0x000fe200078e00ff */
[----:B------:R-:W-:Y:S01]  /*24f0*/  UMOV UR7, 0x3e5ade15 ;  /* 0x3e5ade1500077882 */ /* 0x000fe20000000000 */
[----:B------:R-:W-:-:S06]  /*2500*/  IMAD.MOV.U32 R17, RZ, RZ, 0x3e928af3 ;  /* 0x3e928af3ff117424 */ /* 0x000fcc00078e00ff */
[----:B------:R-:W-:Y:S01]  /*2510*/  DFMA R16, R14, UR6, R16 ;  /* 0x000000060e107c2b */ /* 0x000fe20008000010 */
[----:B------:R-:W-:Y:S01]  /*2520*/  UMOV UR6, 0x62401315 ;  /* 0x6240131500067882 */ /* 0x000fe20000000000 */
[----:B------:R-:W-:-:S06]  /*2530*/  UMOV UR7, 0x3ec71dee ;  /* 0x3ec71dee00077882 */ /* 0x000fcc0000000000 */
[----:B------:R-:W-:Y:S01]  /*2540*/  DFMA R16, R14, R16, UR6 ;  /* 0x000000060e107e2b */ /* 0x000fe20008000010 */
        /* <DEDUP_REMOVED lines=20> */
[----:B------:R-:W-:-:S08]  /*2690*/  DFMA R16, R14, R16, UR6 ;  /* 0x000000060e107e2b */ /* 0x000fd00008000010 */
[----:B------:R-:W-:-:S08]  /*26a0*/  DFMA R16, R14, R16, 1 ;  /* 0x3ff000000e10742b */ /* 0x000fd00000000010 */
[----:B------:R-:W-:-:S10]  /*26b0*/  DFMA R16, R14, R16, 1 ;  /* 0x3ff000000e10742b */ /* 0x000fd40000000010 */
[----:B------:R-:W-:Y:S01]  /*26c0*/  IMAD R3, R8, 0x100000, R17 ;  /* 0x0010000008037824 */ /* 0x000fe200078e0211 */
[----:B------:R-:W-:Y:S01]  /*26d0*/  MOV R2, R16 ;  /* 0x0000001000027202 */ /* 0x000fe20000000f00 */
[----:B------:R-:W-:Y:S06]  /*26e0*/  @!P0 BRA `(.L_x_40) ;  /* 0x0000000000348947 */ /* 0x000fec0003800000 */
[----:B------:R-:W-:Y:S01]  /*26f0*/  FSETP.GEU.AND P1, PT, |R5|, 4.2275390625, PT ;  /* 0x408748000500780b */ /* 0x000fe20003f2e200 */
[C---:B------:R-:W-:Y:S02]  /*2700*/  DADD R14, R4.reuse, +INF ;  /* 0x7ff00000040e7429 */ /* 0x040fe40000000000 */
[----:B------:R-:W-:-:S08]  /*2710*/  DSETP.GEU.AND P0, PT, R4, RZ, PT ;  /* 0x000000ff0400722a */ /* 0x000fd00003f0e000 */
[----:B------:R-:W-:Y:S02]  /*2720*/  FSEL R3, R15, RZ, P0 ;  /* 0x000000ff0f037208 */ /* 0x000fe40000000000 */
[----:B------:R-:W-:Y:S01]  /*2730*/  @!P1 LEA.HI R2, R8, R8, RZ, 0x1 ;  /* 0x0000000808029211 */ /* 0x000fe200078f08ff */
[----:B------:R-:W-:-:S03]  /*2740*/  @!P1 IMAD.MOV.U32 R4, RZ, RZ, R16 ;  /* 0x000000ffff049224 */ /* 0x000fc600078e0010 */
[----:B------:R-:W-:Y:S02]  /*2750*/  @!P1 SHF.R.S32.HI R5, RZ, 0x1, R2 ;  /* 0x00000001ff059819 */ /* 0x000fe40000011402 */
[----:B------:R-:W-:-:S03]  /*2760*/  FSEL R2, R14, RZ, P0 ;  /* 0x000000ff0e027208 */ /* 0x000fc60000000000 */
[----:B------:R-:W-:Y:S02]  /*2770*/  @!P1 IMAD.IADD R8, R8, 0x1, -R5 ;  /* 0x0000000108089824 */ /* 0x000fe400078e0a05 */
[----:B------:R-:W-:-:S03]  /*2780*/  @!P1 IMAD R5, R5, 0x100000, R17 ;  /* 0x0010000005059824 */ /* 0x000fc600078e0211 */
[----:B------:R-:W-:Y:S02]  /*2790*/  @!P1 LEA R9, R8, 0x3ff00000, 0x14 ;  /* 0x3ff0000008099811 */ /* 0x000fe400078ea0ff */
[----:B------:R-:W-:-:S06]  /*27a0*/  @!P1 MOV R8, RZ ;  /* 0x000000ff00089202 */ /* 0x000fcc0000000f00 */
[----:B------:R-:W-:-:S11]  /*27b0*/  @!P1 DMUL R2, R4, R8 ;  /* 0x0000000804029228 */ /* 0x000fd60000000000 */
.L_x_40:
[----:B------:R-:W-:Y:S02]  /*27c0*/  DFMA R4, R12, R2, R2 ;  /* 0x000000020c04722b */ /* 0x000fe40000000002 */
[----:B------:R-:W-:-:S08]  /*27d0*/  DSETP.NEU.AND P0, PT, |R2|, +INF , PT ;  /* 0x7ff000000200742a */ /* 0x000fd00003f0d200 */
[----:B------:R-:W-:Y:S01]  /*27e0*/  FSEL R7, R2, R4, !P0 ;  /* 0x0000000402077208 */ /* 0x000fe20004000000 */
[----:B------:R-:W-:Y:S01]  /*27f0*/  IMAD.MOV.U32 R2, RZ, RZ, R0 ;  /* 0x000000ffff027224 */ /* 0x000fe200078e0000 */
[----:B------:R-:W-:Y:S01]  /*2800*/  FSEL R10, R3, R5, !P0 ;  /* 0x00000005030a7208 */ /* 0x000fe20004000000 */
[----:B------:R-:W-:-:S04]  /*2810*/  IMAD.MOV.U32 R3, RZ, RZ, 0x0 ;  /* 0x00000000ff037424 */ /* 0x000fc800078e00ff */
[----:B------:R-:W-:Y:S05]  /*2820*/  RET.REL.NODEC R2 `(_Z12CalcTimeStepPdS_S_S_P17curandStateXORWOW) ;  /* 0xffffffd402f47950 */ /* 0x000fea0003c3ffff */
.L_x_41:
        /* <DEDUP_REMOVED lines=13> */
.L_x_148:


//--------------------- .text._Z27InitializeSupercooledSpherePdS_S_S_ --------------------------
	.section	.text._Z27InitializeSupercooledSpherePdS_S_S_,"ax",@progbits
	.align	128
        .global         _Z27InitializeSupercooledSpherePdS_S_S_
        .type           _Z27InitializeSupercooledSpherePdS_S_S_,@function
        .size           _Z27InitializeSupercooledSpherePdS_S_S_,(.L_x_152 - _Z27InitializeSupercooledSpherePdS_S_S_)
        .other          _Z27InitializeSupercooledSpherePdS_S_S_,@"STO_CUDA_ENTRY STV_DEFAULT"
_Z27InitializeSupercooledSpherePdS_S_S_:
.text._Z27InitializeSupercooledSpherePdS_S_S_:
[----:B------:R-:W0:Y:S01]  /*0000*/  LDC R1, c[0x0][0x37c] ;  /* 0x0000df00ff017b82 */ /* 0x000e220000000800 */
[----:B------:R-:W1:Y:S07]  /*0010*/  S2R R3, SR_TID.X ;  /* 0x0000000000037919 */ /* 0x000e6e0000002100 */
[----:B------:R-:W1:Y:S01]  /*0020*/  S2UR UR4, SR_CTAID.X ;  /* 0x00000000000479c3 */ /* 0x000e620000002500 */
[----:B------:R-:W2:Y:S01]  /*0030*/  LDCU.64 UR6, c[0x3][0x58] ;  /* 0x00c00b00ff0677ac */ /* 0x000ea20008000a00 */
[----:B------:R-:W-:Y:S01]  /*0040*/  BSSY.RECONVERGENT B0, `(.L_x_42) ;  /* 0x0000019000007945 */ /* 0x000fe20003800200 */
[----:B------:R-:W3:Y:S01]  /*0050*/  S2R R7, SR_TID.Z ;  /* 0x0000000000077919 */ /* 0x000ee20000002300 */
[----:B0-----:R-:W-:Y:S01]  /*0060*/  VIADD R1, R1, 0xffffffd8 ;  /* 0xffffffd801017836 */ /* 0x001fe20000000000 */
[----:B------:R-:W0:Y:S03]  /*0070*/  S2R R5, SR_TID.Y ;  /* 0x0000000000057919 */ /* 0x000e260000002200 */
[----:B------:R-:W1:Y:S08]  /*0080*/  LDC R0, c[0x0][0x360] ;  /* 0x0000d800ff007b82 */ /* 0x000e700000000800 */
[----:B------:R-:W0:Y:S08]  /*0090*/  LDC R4, c[0x0][0x364] ;  /* 0x0000d900ff047b82 */ /* 0x000e300000000800 */
[----:B------:R-:W3:Y:S01]  /*00a0*/  S2UR UR5, SR_CTAID.Z ;  /* 0x00000000000579c3 */ /* 0x000ee20000002700 */
[----:B-1----:R-:W-:-:S07]  /*00b0*/  IMAD R0, R0, UR4, R3 ;  /* 0x0000000400007c24 */ /* 0x002fce000f8e0203 */
[----:B------:R-:W3:Y:S01]  /*00c0*/  LDC R20, c[0x0][0x368] ;  /* 0x0000da00ff147b82 */ /* 0x000ee20000000800 */
[----:B------:R-:W-:-:S04]  /*00d0*/  VIADD R0, R0, 0x1 ;  /* 0x0000000100007836 */ /* 0x000fc80000000000 */
[----:B------:R-:W1:Y:S03]  /*00e0*/  I2F.F64 R2, R0 ;  /* 0x0000000000027312 */ /* 0x000e660000201c00 */
[----:B------:R-:W0:Y:S08]  /*00f0*/  S2UR UR4, SR_CTAID.Y ;  /* 0x00000000000479c3 */ /* 0x000e300000002600 */
[----:B------:R-:W4:Y:S01]  /*0100*/  LDC.64 R8, c[0x3][0x48] ;  /* 0x00c01200ff087b82 */ /* 0x000f220000000a00 */
[----:B-1----:R-:W-:Y:S01]  /*0110*/  DADD R2, R2, -64 ;  /* 0xc050000002027429 */ /* 0x002fe20000000000 */
[----:B---3--:R-:W-:-:S07]  /*0120*/  IMAD R20, R20, UR5, R7 ;  /* 0x0000000514147c24 */ /* 0x008fce000f8e0207 */
[----:B--2---:R-:W-:Y:S01]  /*0130*/  DMUL R18, R2, UR6 ;  /* 0x0000000602127c28 */ /* 0x004fe20008000000 */
[----:B0-----:R-:W-:-:S07]  /*0140*/  IMAD R4, R4, UR4, R5 ;  /* 0x0000000404047c24 */ /* 0x001fce000f8e0205 */
[----:B------:R-:W-:Y:S01]  /*0150*/  DADD R2, -RZ, |R18| ;  /* 0x00000000ff027229 */ /* 0x000fe20000000512 */
[----:B----4-:R-:W-:-:S04]  /*0160*/  IMAD R5, R20, R9, R9 ;  /* 0x0000000914057224 */ /* 0x010fc800078e0209 */
[----:B------:R-:W-:-:S04]  /*0170*/  IMAD.IADD R5, R4, 0x1, R5 ;  /* 0x0000000104057824 */ /* 0x000fc800078e0205 */
[----:B------:R-:W-:Y:S02]  /*0180*/  IMAD R5, R5, R8, R8 ;  /* 0x0000000805057224 */ /* 0x000fe400078e0208 */
[----:B------:R-:W-:Y:S01]  /*0190*/  IMAD.MOV.U32 R6, RZ, RZ, R2 ;  /* 0x000000ffff067224 */ /* 0x000fe200078e0002 */
[----:B------:R-:W-:Y:S01]  /*01a0*/  MOV R2, 0x1d0 ;  /* 0x000001d000027802 */ /* 0x000fe20000000f00 */
[----:B------:R-:W-:-:S07]  /*01b0*/  IMAD.IADD R0, R0, 0x1, R5 ;  /* 0x0000000100007824 */ /* 0x000fce00078e0205 */
[----:B------:R-:W-:Y:S05]  /*01c0*/  CALL.REL.NOINC `($_Z27InitializeSupercooledSpherePdS_S_S_$__internal_accurate_pow) ;  /* 0x0000006000407944 */ /* 0x000fea0003c00000 */
[----:B------:R-:W-:Y:S05]  /*01d0*/  BSYNC.RECONVERGENT B0 ;  /* 0x0000000000007941 */ /* 0x000fea0003800200 */
.L_x_42:
[C---:B------:R-:W-:Y:S01]  /*01e0*/  DADD R8, R18.reuse, 2 ;  /* 0x4000000012087429 */ /* 0x040fe20000000000 */
[----:B------:R-:W-:Y:S01]  /*01f0*/  BSSY.RECONVERGENT B0, `(.L_x_43) ;  /* 0x000000e000007945 */ /* 0x000fe20003800200 */
[----:B------:R-:W-:Y:S01]  /*0200*/  DSETP.NEU.AND P0, PT, R18, RZ, PT ;  /* 0x000000ff1200722a */ /* 0x000fe20003f0d000 */
[----:B------:R-:W-:-:S07]  /*0210*/  IMAD.MOV.U32 R7, RZ, RZ, R3 ;  /* 0x000000ffff077224 */ /* 0x000fce00078e0003 */
[----:B------:R-:W-:-:S04]  /*0220*/  LOP3.LUT R8, R9, 0x7ff00000, RZ, 0xc0, !PT ;  /* 0x7ff0000009087812 */ /* 0x000fc800078ec0ff */
[----:B------:R-:W-:Y:S01]  /*0230*/  ISETP.NE.AND P1, PT, R8, 0x7ff00000, PT ;  /* 0x7ff000000800780c */ /* 0x000fe20003f25270 */
[----:B------:R-:W-:Y:S01]  /*0240*/  VIADD R8, R4, 0xffffffc1 ;  /* 0xffffffc104087836 */ /* 0x000fe20000000000 */
[----:B------:R-:W-:-:S11]  /*0250*/  @!P0 CS2R R6, SRZ ;  /* 0x0000000000068805 */ /* 0x000fd6000001ff00 */
[----:B------:R-:W-:Y:S05]  /*0260*/  @P1 BRA `(.L_x_44) ;  /* 0x0000000000181947 */ /* 0x000fea0003800000 */
[----:B------:R-:W-:-:S14]  /*0270*/  DSETP.NAN.AND P0, PT, R18, R18, PT ;  /* 0x000000121200722a */ /* 0x000fdc0003f08000 */
[----:B------:R-:W-:Y:S01]  /*0280*/  @P0 DADD R6, R18, 2 ;  /* 0x4000000012060429 */ /* 0x000fe20000000000 */
[----:B------:R-:W-:Y:S10]  /*0290*/  @P0 BRA `(.L_x_44) ;  /* 0x00000000000c0947 */ /* 0x000ff40003800000 */
[----:B------:R-:W-:-:S14]  /*02a0*/  DSETP.NEU.AND P0, PT, |R18|, +INF , PT ;  /* 0x7ff000001200742a */ /* 0x000fdc0003f0d200 */
[----:B------:R-:W-:Y:S02]  /*02b0*/  @!P0 IMAD.MOV.U32 R6, RZ, RZ, 0x0 ;  /* 0x00000000ff068424 */ /* 0x000fe400078e00ff */
[----:B------:R-:W-:-:S07]  /*02c0*/  @!P0 IMAD.MOV.U32 R7, RZ, RZ, 0x7ff00000 ;  /* 0x7ff00000ff078424 */ /* 0x000fce00078e00ff */
.L_x_44:
[----:B------:R-:W-:Y:S05]  /*02d0*/  BSYNC.RECONVERGENT B0 ;  /* 0x0000000000007941 */ /* 0x000fea0003800200 */
.L_x_43:
[----:B------:R-:W0:Y:S01]  /*02e0*/  LDCU.64 UR4, c[0x3][0x60] ;  /* 0x00c00c00ff0477ac */ /* 0x000e220008000a00 */
[----:B------:R-:W0:Y:S01]  /*02f0*/  I2F.F64 R4, R8 ;  /* 0x0000000800047312 */ /* 0x000e220000201c00 */
[----:B------:R-:W-:Y:S01]  /*0300*/  DSETP.NEU.AND P0, PT, R18, 1, PT ;  /* 0x3ff000001200742a */ /* 0x000fe20003f0d000 */
[----:B------:R-:W-:Y:S05]  /*0310*/  BSSY.RECONVERGENT B0, `(.L_x_45) ;  /* 0x0000008000007945 */ /* 0x000fea0003800200 */
[----:B------:R-:W-:Y:S02]  /*0320*/  FSEL R18, R6, RZ, P0 ;  /* 0x000000ff06127208 */ /* 0x000fe40000000000 */
[----:B------:R-:W-:Y:S01]  /*0330*/  FSEL R19, R7, 1.875, P0 ;  /* 0x3ff0000007137808 */ /* 0x000fe20000000000 */
[----:B0-----:R-:W-:-:S08]  /*0340*/  DMUL R4, R4, UR4 ;  /* 0x0000000404047c28 */ /* 0x001fd00008000000 */
[----:B------:R-:W-:-:S10]  /*0350*/  DADD R2, -RZ, |R4| ;  /* 0x00000000ff027229 */ /* 0x000fd40000000504 */
[----:B------:R-:W-:Y:S01]  /*0360*/  IMAD.MOV.U32 R6, RZ, RZ, R2 ;  /* 0x000000ffff067224 */ /* 0x000fe200078e0002 */
[----:B------:R-:W-:-:S07]  /*0370*/  MOV R2, 0x390 ;  /* 0x0000039000027802 */ /* 0x000fce0000000f00 */
[----:B------:R-:W-:Y:S05]  /*0380*/  CALL.REL.NOINC `($_Z27InitializeSupercooledSpherePdS_S_S_$__internal_accurate_pow) ;  /* 0x0000005c00d07944 */ /* 0x000fea0003c00000 */
[----:B------:R-:W-:Y:S05]  /*0390*/  BSYNC.RECONVERGENT B0 ;  /* 0x0000000000007941 */ /* 0x000fea0003800200 */
.L_x_45:
        /* <DEDUP_REMOVED lines=15> */
.L_x_47:
[----:B------:R-:W-:Y:S05]  /*0490*/  BSYNC.RECONVERGENT B0 ;  /* 0x0000000000007941 */ /* 0x000fea0003800200 */
.L_x_46:
[----:B------:R-:W0:Y:S01]  /*04a0*/  LDCU.64 UR4, c[0x3][0x68] ;  /* 0x00c00d00ff0477ac */ /* 0x000e220008000a00 */
[----:B------:R-:W0:Y:S01]  /*04b0*/  I2F.F64 R20, R8 ;  /* 0x0000000800147312 */ /* 0x000e220000201c00 */
[----:B------:R-:W-:Y:S01]  /*04c0*/  DSETP.NEU.AND P0, PT, R4, 1, PT ;  /* 0x3ff000000400742a */ /* 0x000fe20003f0d000 */
[----:B------:R-:W-:Y:S05]  /*04d0*/  BSSY.RECONVERGENT B0, `(.L_x_48) ;  /* 0x000000a000007945 */ /* 0x000fea0003800200 */
[----:B------:R-:W-:Y:S02]  /*04e0*/  FSEL R2, R6, RZ, P0 ;  /* 0x000000ff06027208 */ /* 0x000fe40000000000 */
[----:B------:R-:W-:-:S06]  /*04f0*/  FSEL R3, R7, 1.875, P0 ;  /* 0x3ff0000007037808 */ /* 0x000fcc0000000000 */
[----:B------:R-:W-:Y:S02]  /*0500*/  DADD R18, R18, R2 ;  /* 0x0000000012127229 */ /* 0x000fe40000000002 */
[----:B0-----:R-:W-:Y:S01]  /*0510*/  DMUL R20, R20, UR4 ;  /* 0x0000000414147c28 */ /* 0x001fe20008000000 */
[----:B------:R-:W-:-:S07]  /*0520*/  MOV R2, 0x570 ;  /* 0x0000057000027802 */ /* 0x000fce0000000f00 */
[----:B------:R-:W-:-:S10]  /*0530*/  DADD R4, -RZ, |R20| ;  /* 0x00000000ff047229 */ /* 0x000fd40000000514 */
[----:B------:R-:W-:Y:S02]  /*0540*/  IMAD.MOV.U32 R6, RZ, RZ, R4 ;  /* 0x000000ffff067224 */ /* 0x000fe400078e0004 */
[----:B------:R-:W-:-:S07]  /*0550*/  IMAD.MOV.U32 R3, RZ, RZ, R5 ;  /* 0x000000ffff037224 */ /* 0x000fce00078e0005 */
[----:B------:R-:W-:Y:S05]  /*0560*/  CALL.REL.NOINC `($_Z27InitializeSupercooledSpherePdS_S_S_$__internal_accurate_pow) ;  /* 0x0000005c00587944 */ /* 0x000fea0003c00000 */
[----:B------:R-:W-:Y:S05]  /*0570*/  BSYNC.RECONVERGENT B0 ;  /* 0x0000000000007941 */ /* 0x000fea0003800200 */
.L_x_48:
[C---:B------:R-:W-:Y:S01]  /*0580*/  DADD R4, R20.reuse, 2 ;  /* 0x4000000014047429 */ /* 0x040fe20000000000 */
[----:B------:R-:W-:Y:S01]  /*0590*/  BSSY.RECONVERGENT B0, `(.L_x_49) ;  /* 0x000000e000007945 */ /* 0x000fe20003800200 */
[C---:B------:R-:W-:Y:S01]  /*05a0*/  DSETP.NEU.AND P0, PT, R20.reuse, RZ, PT ;  /* 0x000000ff1400722a */ /* 0x040fe20003f0d000 */
[----:B------:R-:W-:Y:S01]  /*05b0*/  IMAD.MOV.U32 R7, RZ, RZ, R3 ;  /* 0x000000ffff077224 */ /* 0x000fe200078e0003 */
[----:B------:R-:W-:-:S06]  /*05c0*/  DSETP.NEU.AND P2, PT, R20, 1, PT ;  /* 0x3ff000001400742a */ /* 0x000fcc0003f4d000 */
[----:B------:R-:W-:-:S04]  /*05d0*/  LOP3.LUT R4, R5, 0x7ff00000, RZ, 0xc0, !PT ;  /* 0x7ff0000005047812 */ /* 0x000fc800078ec0ff */
[----:B------:R-:W-:Y:S02]  /*05e0*/  ISETP.NE.AND P1, PT, R4, 0x7ff00000, PT ;  /* 0x7ff000000400780c */ /* 0x000fe40003f25270 */
[----:B------:R-:W-:-:S11]  /*05f0*/  @!P0 CS2R R6, SRZ ;  /* 0x0000000000068805 */ /* 0x000fd6000001ff00 */
[----:B------:R-:W-:Y:S05]  /*0600*/  @P1 BRA `(.L_x_50) ;  /* 0x0000000000181947 */ /* 0x000fea0003800000 */
[----:B------:R-:W-:-:S14]  /*0610*/  DSETP.NAN.AND P0, PT, R20, R20, PT ;  /* 0x000000141400722a */ /* 0x000fdc0003f08000 */
[----:B------:R-:W-:Y:S01]  /*0620*/  @P0 DADD R6, R20, 2 ;  /* 0x4000000014060429 */ /* 0x000fe20000000000 */
[----:B------:R-:W-:Y:S10]  /*0630*/  @P0 BRA `(.L_x_50) ;  /* 0x00000000000c0947 */ /* 0x000ff40003800000 */
[----:B------:R-:W-:-:S14]  /*0640*/  DSETP.NEU.AND P0, PT, |R20|, +INF , PT ;  /* 0x7ff000001400742a */ /* 0x000fdc0003f0d200 */
[----:B------:R-:W-:Y:S01]  /*0650*/  @!P0 MOV R6, 0x0 ;  /* 0x0000000000068802 */ /* 0x000fe20000000f00 */
[----:B------:R-:W-:-:S07]  /*0660*/  @!P0 IMAD.MOV.U32 R7, RZ, RZ, 0x7ff00000 ;  /* 0x7ff00000ff078424 */ /* 0x000fce00078e00ff */
.L_x_50:
[----:B------:R-:W-:Y:S05]  /*0670*/  BSYNC.RECONVERGENT B0 ;  /* 0x0000000000007941 */ /* 0x000fea0003800200 */
.L_x_49:
[----:B------:R-:W-:Y:S01]  /*0680*/  FSEL R2, R6, RZ, P2 ;  /* 0x000000ff06027208 */ /* 0x000fe20001000000 */
[----:B------:R-:W-:Y:S01]  /*0690*/  IMAD.MOV.U32 R6, RZ, RZ, 0x0 ;  /* 0x00000000ff067424 */ /* 0x000fe200078e00ff */
[----:B------:R-:W-:Y:S01]  /*06a0*/  FSEL R3, R7, 1.875, P2 ;  /* 0x3ff0000007037808 */ /* 0x000fe20001000000 */
[----:B------:R-:W-:Y:S01]  /*06b0*/  IMAD.MOV.U32 R7, RZ, RZ, 0x3fd80000 ;  /* 0x3fd80000ff077424 */ /* 0x000fe200078e00ff */
[----:B------:R-:W-:Y:S04]  /*06c0*/  BSSY.RECONVERGENT B0, `(.L_x_51) ;  /* 0x0000014000007945 */ /* 0x000fe80003800200 */
[----:B------:R-:W-:-:S06]  /*06d0*/  DADD R18, R18, R2 ;  /* 0x0000000012127229 */ /* 0x000fcc0000000002 */
[----:B------:R-:W0:Y:S04]  /*06e0*/  MUFU.RSQ64H R5, R19 ;  /* 0x0000001300057308 */ /* 0x000e280000001c00 */
[----:B------:R-:W-:-:S05]  /*06f0*/  VIADD R4, R19, 0xfcb00000 ;  /* 0xfcb0000013047836 */ /* 0x000fca0000000000 */
[----:B------:R-:W-:Y:S01]  /*0700*/  ISETP.GE.U32.AND P0, PT, R4, 0x7ca00000, PT ;  /* 0x7ca000000400780c */ /* 0x000fe20003f06070 */
[----:B0-----:R-:W-:-:S08]  /*0710*/  DMUL R2, R4, R4 ;  /* 0x0000000404027228 */ /* 0x001fd00000000000 */
[----:B------:R-:W-:-:S08]  /*0720*/  DFMA R2, R18, -R2, 1 ;  /* 0x3ff000001202742b */ /* 0x000fd00000000802 */
[----:B------:R-:W-:Y:S02]  /*0730*/  DFMA R6, R2, R6, 0.5 ;  /* 0x3fe000000206742b */ /* 0x000fe40000000006 */
[----:B------:R-:W-:-:S08]  /*0740*/  DMUL R2, R4, R2 ;  /* 0x0000000204027228 */ /* 0x000fd00000000000 */
[----:B------:R-:W-:-:S08]  /*0750*/  DFMA R8, R6, R2, R4 ;  /* 0x000000020608722b */ /* 0x000fd00000000004 */
[----:B------:R-:W-:Y:S02]  /*0760*/  DMUL R10, R18, R8 ;  /* 0x00000008120a7228 */ /* 0x000fe40000000000 */
[----:B------:R-:W-:Y:S02]  /*0770*/  VIADD R7, R9, 0xfff00000 ;  /* 0xfff0000009077836 */ /* 0x000fe40000000000 */
[----:B------:R-:W-:-:S04]  /*0780*/  IMAD.MOV.U32 R6, RZ, RZ, R8 ;  /* 0x000000ffff067224 */ /* 0x000fc800078e0008 */
[----:B------:R-:W-:-:S08]  /*0790*/  DFMA R12, R10, -R10, R18 ;  /* 0x8000000a0a0c722b */ /* 0x000fd00000000012 */
[----:B------:R-:W-:Y:S01]  /*07a0*/  DFMA R2, R12, R6, R10 ;  /* 0x000000060c02722b */ /* 0x000fe2000000000a */
[----:B------:R-:W-:Y:S10]  /*07b0*/  @!P0 BRA `(.L_x_52) ;  /* 0x0000000000108947 */ /* 0x000ff40003800000 */
[----:B------:R-:W-:-:S07]  /*07c0*/  MOV R2, 0x7e0 ;  /* 0x000007e000027802 */ /* 0x000fce0000000f00 */
[----:B------:R-:W-:Y:S05]  /*07d0*/  CALL.REL.NOINC `($__internal_3_$__cuda_sm20_dsqrt_rn_f64_mediumpath_v1) ;  /* 0x00000058000c7944 */ /* 0x000fea0003c00000 */
[----:B------:R-:W-:Y:S02]  /*07e0*/  IMAD.MOV.U32 R2, RZ, RZ, R4 ;  /* 0x000000ffff027224 */ /* 0x000fe400078e0004 */
[----:B------:R-:W-:-:S07]  /*07f0*/  IMAD.MOV.U32 R3, RZ, RZ, R5 ;  /* 0x000000ffff037224 */ /* 0x000fce00078e0005 */
.L_x_52:
[----:B------:R-:W-:Y:S05]  /*0800*/  BSYNC.RECONVERGENT B0 ;  /* 0x0000000000007941 */ /* 0x000fea0003800200 */
.L_x_51:
[----:B------:R-:W0:Y:S01]  /*0810*/  LDCU UR4, c[0x3][0xcc] ;  /* 0x00c01980ff0477ac */ /* 0x000e220008000800 */
[----:B------:R-:W-:Y:S01]  /*0820*/  BSSY.RECONVERGENT B0, `(.L_x_53) ;  /* 0x0000511000007945 */ /* 0x000fe20003800200 */
[----:B------:R-:W1:Y:S01]  /*0830*/  LDCU.64 UR6, c[0x3][0x58] ;  /* 0x00c00b00ff0677ac */ /* 0x000e620008000a00 */
[----:B0-----:R-:W1:Y:S01]  /*0840*/  I2F.F64 R4, UR4 ;  /* 0x0000000400047d12 */ /* 0x001e620008201c00 */
[----:B------:R-:W0:Y:S01]  /*0850*/  LDCU.64 UR4, c[0x0][0x358] ;  /* 0x00006b00ff0477ac */ /* 0x000e220008000a00 */
[----:B-1----:R-:W-:-:S08]  /*0860*/  DFMA R4, -R4, UR6, R2 ;  /* 0x0000000604047c2b */ /* 0x002fd00008000102 */
[----:B------:R-:W-:-:S14]  /*0870*/  DSETP.GEU.AND P0, PT, R4, RZ, PT ;  /* 0x000000ff0400722a */ /* 0x000fdc0003f0e000 */
[----:B0-----:R-:W-:Y:S05]  /*0880*/  @P0 BRA `(.L_x_54) ;  /* 0x0000000000280947 */ /* 0x001fea0003800000 */
[----:B------:R-:W0:Y:S01]  /*0890*/  LDC.64 R2, c[0x0][0x380] ;  /* 0x0000e000ff027b82 */ /* 0x000e220000000a00 */
[----:B------:R-:W-:Y:S02]  /*08a0*/  IMAD.MOV.U32 R6, RZ, RZ, 0x0 ;  /* 0x00000000ff067424 */ /* 0x000fe400078e00ff */
[----:B------:R-:W-:-:S05]  /*08b0*/  IMAD.MOV.U32 R7, RZ, RZ, 0x3ff00000 ;  /* 0x3ff00000ff077424 */ /* 0x000fca00078e00ff */
[----:B------:R-:W1:Y:S08]  /*08c0*/  LDC.64 R4, c[0x0][0x390] ;  /* 0x0000e400ff047b82 */ /* 0x000e700000000a00 */
[----:B------:R-:W2:Y:S01]  /*08d0*/  LDC.64 R8, c[0x3][0xb8] ;  /* 0x00c02e00ff087b82 */ /* 0x000ea20000000a00 */
[----:B0-----:R-:W-:-:S05]  /*08e0*/  IMAD.WIDE R2, R0, 0x8, R2 ;  /* 0x0000000800027825 */ /* 0x001fca00078e0202 */
[----:B------:R0:W-:Y:S01]  /*08f0*/  STG.E.64 desc[UR4][R2.64], R6 ;  /* 0x0000000602007986 */ /* 0x0001e2000c101b04 */
[----:B-1----:R-:W-:-:S05]  /*0900*/  IMAD.WIDE R4, R0, 0x8, R4 ;  /* 0x0000000800047825 */ /* 0x002fca00078e0204 */
[----:B--2---:R0:W-:Y:S01]  /*0910*/  STG.E.64 desc[UR4][R4.64], R8 ;  /* 0x0000000804007986 */ /* 0x0041e2000c101b04 */
[----:B------:R-:W-:Y:S05]  /*0920*/  BRA `(.L_x_55) ;  /* 0x0000005000007947 */ /* 0x000fea0003800000 */
.L_x_54:
[----:B------:R-:W0:Y:S02]  /*0930*/  LDC.64 R8, c[0x3][0x90] ;  /* 0x00c02400ff087b82 */ /* 0x000e240000000a00 */
[----:B0-----:R-:W-:-:S14]  /*0940*/  DSETP.GEU.AND P0, PT, R4, R8, PT ;  /* 0x000000080400722a */ /* 0x001fdc0003f0e000 */
[----:B------:R-:W-:Y:S05]  /*0950*/  @P0 BRA `(.L_x_56) ;  /* 0x0000002800ac0947 */ /* 0x000fea0003800000 */
[----:B------:R-:W0:Y:S01]  /*0960*/  LDCU UR6, c[0x3][0x94] ;  /* 0x00c01280ff0677ac */ /* 0x000e220008000800 */
[----:B------:R-:W-:Y:S01]  /*0970*/  IMAD.MOV.U32 R2, RZ, RZ, 0x1 ;  /* 0x00000001ff027424 */ /* 0x000fe200078e00ff */
[----:B------:R-:W-:Y:S01]  /*0980*/  UMOV UR8, 0x54442d18 ;  /* 0x54442d1800087882 */ /* 0x000fe20000000000 */
[----:B------:R-:W-:Y:S01]  /*0990*/  UMOV UR9, 0x400921fb ;  /* 0x400921fb00097882 */ /* 0x000fe20000000000 */
[----:B0-----:R-:W0:Y:S03]  /*09a0*/  MUFU.RCP64H R3, UR6 ;  /* 0x0000000600037d08 */ /* 0x001e260008001800 */
[----:B0-----:R-:W-:-:S08]  /*09b0*/  DFMA R6, R2, -R8, 1 ;  /* 0x3ff000000206742b */ /* 0x001fd00000000808 */
        /* <DEDUP_REMOVED lines=11> */
[----:B------:R-:W-:Y:S01]  /*0a70*/  IMAD.MOV.U32 R12, RZ, RZ, 0x54442d18 ;  /* 0x54442d18ff0c7424 */ /* 0x000fe200078e00ff */
[----:B------:R-:W-:Y:S01]  /*0a80*/  MOV R8, 0xad0 ;  /* 0x00000ad000087802 */ /* 0x000fe20000000f00 */
[----:B------:R-:W-:Y:S02]  /*0a90*/  IMAD.MOV.U32 R9, RZ, RZ, 0x400921fb ;  /* 0x400921fbff097424 */ /* 0x000fe400078e00ff */
[----:B0-----:R-:W-:Y:S02]  /*0aa0*/  IMAD.U32 R10, RZ, RZ, UR6 ;  /* 0x00000006ff0a7e24 */ /* 0x001fe4000f8e00ff */
[----:B------:R-:W-:-:S07]  /*0ab0*/  IMAD.U32 R11, RZ, RZ, UR7 ;  /* 0x00000007ff0b7e24 */ /* 0x000fce000f8e00ff */
[----:B------:R-:W-:Y:S05]  /*0ac0*/  CALL.REL.NOINC `($__internal_2_$__cuda_sm20_div_rn_f64_full) ;  /* 0x0000004c00b87944 */ /* 0x000fea0003c00000 */
[----:B------:R-:W-:-:S07]  /*0ad0*/  IMAD.MOV.U32 R11, RZ, RZ, R9 ;  /* 0x000000ffff0b7224 */ /* 0x000fce00078e0009 */
.L_x_57:
[----:B------:R-:W-:Y:S01]  /*0ae0*/  DMUL R18, R4, R10 ;  /* 0x0000000a04127228 */ /* 0x000fe20000000000 */
[----:B------:R-:W-:Y:S07]  /*0af0*/  BSSY.RECONVERGENT B1, `(.L_x_58) ;  /* 0x000001e000017945 */ /* 0x000fee0003800200 */
[----:B------:R-:W-:-:S14]  /*0b00*/  DSETP.NEU.AND P0, PT, |R18|, +INF , PT ;  /* 0x7ff000001200742a */ /* 0x000fdc0003f0d200 */
[----:B------:R-:W-:Y:S01]  /*0b10*/  @!P0 DMUL R2, RZ, R18 ;  /* 0x00000012ff028228 */ /* 0x000fe20000000000 */
[----:B------:R-:W-:Y:S01]  /*0b20*/  @!P0 MOV R6, 0x1 ;  /* 0x0000000100068802 */ /* 0x000fe20000000f00 */
[----:B------:R-:W-:Y:S09]  /*0b30*/  @!P0 BRA `(.L_x_59) ;  /* 0x0000000000648947 */ /* 0x000ff20003800000 */
[----:B------:R-:W-:Y:S01]  /*0b40*/  UMOV UR6, 0x6dc9c883 ;  /* 0x6dc9c88300067882 */ /* 0x000fe20000000000 */
[----:B------:R-:W-:Y:S01]  /*0b50*/  UMOV UR7, 0x3fe45f30 ;  /* 0x3fe45f3000077882 */ /* 0x000fe20000000000 */
[C---:B------:R-:W-:Y:S01]  /*0b60*/  DSETP.GE.AND P0, PT, |R18|.reuse, 2.14748364800000000000e+09, PT ;  /* 0x41e000001200742a */ /* 0x040fe20003f06200 */
[----:B------:R-:W-:Y:S01]  /*0b70*/  BSSY.RECONVERGENT B4, `(.L_x_60) ;  /* 0x0000014000047945 */ /* 0x000fe20003800200 */
[----:B------:R-:W-:Y:S01]  /*0b80*/  DMUL R6, R18, UR6 ;  /* 0x0000000612067c28 */ /* 0x000fe20008000000 */
[----:B------:R-:W-:Y:S01]  /*0b90*/  UMOV UR6, 0x54442d18 ;  /* 0x54442d1800067882 */ /* 0x000fe20000000000 */
[----:B------:R-:W-:-:S08]  /*0ba0*/  UMOV UR7, 0x3ff921fb ;  /* 0x3ff921fb00077882 */ /* 0x000fd00000000000 */
[----:B------:R-:W0:Y:S08]  /*0bb0*/  F2I.F64 R6, R6 ;  /* 0x0000000600067311 */ /* 0x000e300000301100 */
[----:B0-----:R-:W0:Y:S02]  /*0bc0*/  I2F.F64 R2, R6 ;  /* 0x0000000600027312 */ /* 0x001e240000201c00 */
[----:B0-----:R-:W-:Y:S01]  /*0bd0*/  DFMA R8, R2, -UR6, R18 ;  /* 0x8000000602087c2b */ /* 0x001fe20008000012 */
[----:B------:R-:W-:Y:S01]  /*0be0*/  UMOV UR6, 0x33145c00 ;  /* 0x33145c0000067882 */ /* 0x000fe20000000000 */
[----:B------:R-:W-:-:S06]  /*0bf0*/  UMOV UR7, 0x3c91a626 ;  /* 0x3c91a62600077882 */ /* 0x000fcc0000000000 */
[----:B------:R-:W-:Y:S01]  /*0c00*/  DFMA R8, R2, -UR6, R8 ;  /* 0x8000000602087c2b */ /* 0x000fe20008000008 */
[----:B------:R-:W-:Y:S01]  /*0c10*/  UMOV UR6, 0x252049c0 ;  /* 0x252049c000067882 */ /* 0x000fe20000000000 */
[----:B------:R-:W-:-:S06]  /*0c20*/  UMOV UR7, 0x397b839a ;  /* 0x397b839a00077882 */ /* 0x000fcc0000000000 */
[----:B------:R-:W-:Y:S01]  /*0c30*/  DFMA R2, R2, -UR6, R8 ;  /* 0x8000000602027c2b */ /* 0x000fe20008000008 */
[----:B------:R-:W-:Y:S10]  /*0c40*/  @!P0 BRA `(.L_x_61) ;  /* 0x0000000000188947 */ /* 0x000ff40003800000 */
[----:B------:R-:W-:Y:S01]  /*0c50*/  IMAD.MOV.U32 R8, RZ, RZ, R18 ;  /* 0x000000ffff087224 */ /* 0x000fe200078e0012 */
[----:B------:R-:W-:-:S07]  /*0c60*/  MOV R24, 0xc80 ;  /* 0x00000c8000187802 */ /* 0x000fce0000000f00 */
[----:B------:R-:W-:Y:S05]  /*0c70*/  CALL.REL.NOINC `($_Z27InitializeSupercooledSpherePdS_S_S_$__internal_trig_reduction_slowpathd) ;  /* 0x00000060003c7944 */ /* 0x000fea0003c00000 */
[----:B------:R-:W-:Y:S02]  /*0c80*/  IMAD.MOV.U32 R6, RZ, RZ, R9 ;  /* 0x000000ffff067224 */ /* 0x000fe400078e0009 */
[----:B------:R-:W-:Y:S02]  /*0c90*/  IMAD.MOV.U32 R2, RZ, RZ, R18 ;  /* 0x000000ffff027224 */ /* 0x000fe400078e0012 */
[----:B------:R-:W-:-:S07]  /*0ca0*/  IMAD.MOV.U32 R3, RZ, RZ, R19 ;  /* 0x000000ffff037224 */ /* 0x000fce00078e0013 */
.L_x_61:
[----:B------:R-:W-:Y:S05]  /*0cb0*/  BSYNC.RECONVERGENT B4 ;  /* 0x0000000000047941 */ /* 0x000fea0003800200 */
.L_x_60:
[----:B------:R-:W-:-:S07]  /*0cc0*/  VIADD R6, R6, 0x1 ;  /* 0x0000000106067836 */ /* 0x000fce0000000000 */
.L_x_59:
[----:B------:R-:W-:Y:S05]  /*0cd0*/  BSYNC.RECONVERGENT B1 ;  /* 0x0000000000017941 */ /* 0x000fea0003800200 */
.L_x_58:
[----:B------:R-:W0:Y:S01]  /*0ce0*/  LDCU.64 UR6, c[0x4][0x48] ;  /* 0x01000900ff0677ac */ /* 0x000e220008000a00 */
[----:B------:R-:W-:-:S05]  /*0cf0*/  IMAD.SHL.U32 R7, R6, 0x40, RZ ;  /* 0x0000004006077824 */ /* 0x000fca00078e00ff */
[----:B------:R-:W-:-:S04]  /*0d00*/  LOP3.LUT R7, R7, 0x40, RZ, 0xc0, !PT ;  /* 0x0000004007077812 */ /* 0x000fc800078ec0ff */
[----:B0-----:R-:W-:-:S05]  /*0d10*/  IADD3 R22, P0, PT, R7, UR6, RZ ;  /* 0x0000000607167c10 */ /* 0x001fca000ff1e0ff */
[----:B------:R-:W-:Y:S01]  /*0d20*/  IMAD.X R23, RZ, RZ, UR7, P0 ;  /* 0x00000007ff177e24 */ /* 0x000fe200080e06ff */
[----:B------:R-:W-:Y:S01]  /*0d30*/  LOP3.LUT R7, R6, 0x1, RZ, 0xc0, !PT ;  /* 0x0000000106077812 */ /* 0x000fe200078ec0ff */
[----:B------:R-:W-:Y:S01]  /*0d40*/  IMAD.MOV.U32 R24, RZ, RZ, 0x20fd8164 ;  /* 0x20fd8164ff187424 */ /* 0x000fe200078e00ff */
[----:B------:R-:W-:Y:S01]  /*0d50*/  DMUL R20, R2, R2 ;  /* 0x0000000202147228 */ /* 0x000fe20000000000 */
[----:B------:R-:W0:Y:S01]  /*0d60*/  LDCU.64 UR6, c[0x3][0x98] ;  /* 0x00c01300ff0677ac */ /* 0x000e220008000a00 */
[----:B------:R-:W2:Y:S04]  /*0d70*/  LDG.E.128.CONSTANT R8, desc[UR4][R22.64] ;  /* 0x0000000416087981 */ /* 0x000ea8000c1e9d00 */
[----:B------:R-:W3:Y:S04]  /*0d80*/  LDG.E.128.CONSTANT R12, desc[UR4][R22.64+0x10] ;  /* 0x00001004160c7981 */ /* 0x000ee8000c1e9d00 */
[----:B------:R-:W4:Y:S01]  /*0d90*/  LDG.E.128.CONSTANT R16, desc[UR4][R22.64+0x20] ;  /* 0x0000200416107981 */ /* 0x000f22000c1e9d00 */
[----:B------:R-:W-:Y:S01]  /*0da0*/  ISETP.NE.U32.AND P0, PT, R7, 0x1, PT ;  /* 0x000000010700780c */ /* 0x000fe20003f05070 */
[----:B------:R-:W-:Y:S01]  /*0db0*/  IMAD.MOV.U32 R7, RZ, RZ, 0x3da8ff83 ;  /* 0x3da8ff83ff077424 */ /* 0x000fe200078e00ff */
[----:B------:R-:W-:Y:S01]  /*0dc0*/  BSSY.RECONVERGENT B1, `(.L_x_62) ;  /* 0x000001e000017945 */ /* 0x000fe20003800200 */
[----:B------:R-:W-:Y:S01]  /*0dd0*/  IMAD.MOV.U32 R28, RZ, RZ, 0x54442d18 ;  /* 0x54442d18ff1c7424 */ /* 0x000fe200078e00ff */
[----:B------:R-:W-:Y:S01]  /*0de0*/  FSEL R24, R24, -8.06006814911005101289e+34, !P0 ;  /* 0xf9785eba18187808 */ /* 0x000fe20004000000 */
[----:B------:R-:W-:Y:S01]  /*0df0*/  IMAD.MOV.U32 R29, RZ, RZ, 0x400921fb ;  /* 0x400921fbff1d7424 */ /* 0x000fe200078e00ff */
[----:B------:R-:W-:-:S05]  /*0e00*/  FSEL R25, -R7, 0.11223486810922622681, !P0 ;  /* 0x3de5db6507197808 */ /* 0x000fca0004000100 */
[----:B0-----:R-:W-:Y:S02]  /*0e10*/  DMUL R28, R28, UR6 ;  /* 0x000000061c1c7c28 */ /* 0x001fe40008000000 */
[----:B--2---:R-:W-:-:S08]  /*0e20*/  DFMA R8, R20, R24, R8 ;  /* 0x000000181408722b */ /* 0x004fd00000000008 */
[C---:B------:R-:W-:Y:S01]  /*0e30*/  DFMA R8, R20.reuse, R8, R10 ;  /* 0x000000081408722b */ /* 0x040fe2000000000a */
[----:B------:R-:W0:Y:S07]  /*0e40*/  LDC.64 R10, c[0x0][0x380] ;  /* 0x0000e000ff0a7b82 */ /* 0x000e2e0000000a00 */
[----:B---3--:R-:W-:-:S08]  /*0e50*/  DFMA R8, R20, R8, R12 ;  /* 0x000000081408722b */ /* 0x008fd0000000000c */
[----:B------:R-:W-:-:S08]  /*0e60*/  DFMA R8, R20, R8, R14 ;  /* 0x000000081408722b */ /* 0x000fd0000000000e */
[----:B----4-:R-:W-:Y:S01]  /*0e70*/  DFMA R8, R20, R8, R16 ;  /* 0x000000081408722b */ /* 0x010fe20000000010 */
[----:B0-----:R-:W-:-:S07]  /*0e80*/  IMAD.WIDE R10, R0, 0x8, R10 ;  /* 0x00000008000a7825 */ /* 0x001fce00078e020a */
[----:B------:R-:W-:-:S08]  /*0e90*/  DFMA R8, R20, R8, R18 ;  /* 0x000000081408722b */ /* 0x000fd00000000012 */
[----:B------:R-:W-:Y:S02]  /*0ea0*/  DFMA R2, R8, R2, R2 ;  /* 0x000000020802722b */ /* 0x000fe40000000002 */
[----:B------:R-:W-:-:S10]  /*0eb0*/  DFMA R8, R20, R8, 1 ;  /* 0x3ff000001408742b */ /* 0x000fd40000000008 */
[----:B------:R-:W-:Y:S02]  /*0ec0*/  FSEL R8, R8, R2, !P0 ;  /* 0x0000000208087208 */ /* 0x000fe40004000000 */
[----:B------:R-:W-:Y:S02]  /*0ed0*/  FSEL R9, R9, R3, !P0 ;  /* 0x0000000309097208 */ /* 0x000fe40004000000 */
[----:B------:R-:W-:-:S04]  /*0ee0*/  LOP3.LUT P0, RZ, R6, 0x2, RZ, 0xc0, !PT ;  /* 0x0000000206ff7812 */ /* 0x000fc8000780c0ff */
[----:B------:R-:W-:-:S10]  /*0ef0*/  DADD R2, RZ, -R8 ;  /* 0x00000000ff027229 */ /* 0x000fd40000000808 */
[----:B------:R-:W-:Y:S01]  /*0f00*/  FSEL R8, R8, R2, !P0 ;  /* 0x0000000208087208 */ /* 0x000fe20004000000 */
[----:B------:R-:W-:Y:S01]  /*0f10*/  IMAD.MOV.U32 R2, RZ, RZ, 0x0 ;  /* 0x00000000ff027424 */ /* 0x000fe200078e00ff */
[----:B------:R-:W-:Y:S01]  /*0f20*/  FSEL R9, R9, R3, !P0 ;  /* 0x0000000309097208 */ /* 0x000fe20004000000 */
[----:B------:R-:W-:-:S06]  /*0f30*/  IMAD.MOV.U32 R3, RZ, RZ, 0x3fe00000 ;  /* 0x3fe00000ff037424 */ /* 0x000fcc00078e00ff */
[----:B------:R-:W-:Y:S02]  /*0f40*/  DFMA R8, R8, R2, 0.5 ;  /* 0x3fe000000808742b */ /* 0x000fe40000000002 */
[----:B------:R-:W-:-:S05]  /*0f50*/  DADD R2, -RZ, |R28| ;  /* 0x00000000ff027229 */ /* 0x000fca000000051c */
[----:B------:R0:W-:Y:S05]  /*0f60*/  STG.E.64 desc[UR4][R10.64], R8 ;  /* 0x000000080a007986 */ /* 0x0001ea000c101b04 */
[----:B------:R-:W-:Y:S01]  /*0f70*/  IMAD.MOV.U32 R6, RZ, RZ, R2 ;  /* 0x000000ffff067224 */ /* 0x000fe200078e0002 */
[----:B------:R-:W-:-:S07]  /*0f80*/  MOV R2, 0xfa0 ;  /* 0x00000fa000027802 */ /* 0x000fce0000000f00 */
[----:B0-----:R-:W-:Y:S05]  /*0f90*/  CALL.REL.NOINC `($_Z27InitializeSupercooledSpherePdS_S_S_$__internal_accurate_pow) ;  /* 0x0000005000cc7944 */ /* 0x001fea0003c00000 */
[----:B------:R-:W-:Y:S05]  /*0fa0*/  BSYNC.RECONVERGENT B1 ;  /* 0x0000000000017941 */ /* 0x000fea0003800200 */
.L_x_62:
[C---:B------:R-:W-:Y:S01]  /*0fb0*/  DADD R8, R28.reuse, 2 ;  /* 0x400000001c087429 */ /* 0x040fe20000000000 */
[----:B------:R-:W0:Y:S01]  /*0fc0*/  LDCU.64 UR6, c[0x3][0x90] ;  /* 0x00c01200ff0677ac */ /* 0x000e220008000a00 */
[----:B------:R-:W-:Y:S01]  /*0fd0*/  IMAD.MOV.U32 R26, RZ, RZ, -0x2d0e5604 ;  /* 0xd2f1a9fcff1a7424 */ /* 0x000fe200078e00ff */
[----:B------:R-:W-:Y:S01]  /*0fe0*/  DSETP.NEU.AND P0, PT, R28, RZ, PT ;  /* 0x000000ff1c00722a */ /* 0x000fe20003f0d000 */
[----:B------:R-:W-:Y:S01]  /*0ff0*/  IMAD.MOV.U32 R27, RZ, RZ, 0x3f50624d ;  /* 0x3f50624dff1b7424 */ /* 0x000fe200078e00ff */
[----:B------:R-:W-:Y:S01]  /*1000*/  MOV R18, R6 ;  /* 0x0000000600127202 */ /* 0x000fe20000000f00 */
[----:B------:R-:W-:-:S04]  /*1010*/  IMAD.MOV.U32 R19, RZ, RZ, R3 ;  /* 0x000000ffff137224 */ /* 0x000fc800078e0003 */
[----:B------:R-:W-:-:S04]  /*1020*/  LOP3.LUT R8, R9, 0x7ff00000, RZ, 0xc0, !PT ;  /* 0x7ff0000009087812 */ /* 0x000fc800078ec0ff */
[----:B------:R-:W-:-:S03]  /*1030*/  ISETP.NE.AND P1, PT, R8, 0x7ff00000, PT ;  /* 0x7ff000000800780c */ /* 0x000fc60003f25270 */
[----:B------:R-:W-:Y:S01]  /*1040*/  @!P0 CS2R R18, SRZ ;  /* 0x0000000000128805 */ /* 0x000fe2000001ff00 */
[----:B0-----:R-:W-:-:S08]  /*1050*/  DMUL R26, R26, UR6 ;  /* 0x000000061a1a7c28 */ /* 0x001fd00008000000 */
[----:B------:R-:W-:Y:S01]  /*1060*/  DADD R8, -RZ, |R26| ;  /* 0x00000000ff087229 */ /* 0x000fe2000000051a */
[----:B------:R-:W-:Y:S10]  /*1070*/  @P1 BRA `(.L_x_63) ;  /* 0x0000000000181947 */ /* 0x000ff40003800000 */
[----:B------:R-:W-:-:S14]  /*1080*/  DSETP.NAN.AND P0, PT, R28, R28, PT ;  /* 0x0000001c1c00722a */ /* 0x000fdc0003f08000 */
[----:B------:R-:W-:Y:S01]  /*1090*/  @P0 DADD R18, R28, 2 ;  /* 0x400000001c120429 */ /* 0x000fe20000000000 */
[----:B------:R-:W-:Y:S10]  /*10a0*/  @P0 BRA `(.L_x_63) ;  /* 0x00000000000c0947 */ /* 0x000ff40003800000 */
[----:B------:R-:W-:-:S14]  /*10b0*/  DSETP.NEU.AND P0, PT, |R28|, +INF , PT ;  /* 0x7ff000001c00742a */ /* 0x000fdc0003f0d200 */
[----:B------:R-:W-:Y:S02]  /*10c0*/  @!P0 IMAD.MOV.U32 R18, RZ, RZ, 0x0 ;  /* 0x00000000ff128424 */ /* 0x000fe400078e00ff */
[----:B------:R-:W-:-:S07]  /*10d0*/  @!P0 IMAD.MOV.U32 R19, RZ, RZ, 0x7ff00000 ;  /* 0x7ff00000ff138424 */ /* 0x000fce00078e00ff */
.L_x_63:
[----:B------:R-:W-:Y:S01]  /*10e0*/  BSSY.RECONVERGENT B1, `(.L_x_64) ;  /* 0x0000005000017945 */ /* 0x000fe20003800200 */
[----:B------:R-:W-:Y:S01]  /*10f0*/  IMAD.MOV.U32 R6, RZ, RZ, R8 ;  /* 0x000000ffff067224 */ /* 0x000fe200078e0008 */
[----:B------:R-:W-:Y:S01]  /*1100*/  MOV R2, 0x1130 ;  /* 0x0000113000027802 */ /* 0x000fe20000000f00 */
[----:B------:R-:W-:-:S07]  /*1110*/  IMAD.MOV.U32 R3, RZ, RZ, R9 ;  /* 0x000000ffff037224 */ /* 0x000fce00078e0009 */
[----:B------:R-:W-:Y:S05]  /*1120*/  CALL.REL.NOINC `($_Z27InitializeSupercooledSpherePdS_S_S_$__internal_accurate_pow) ;  /* 0x0000005000687944 */ /* 0x000fea0003c00000 */
[----:B------:R-:W-:Y:S05]  /*1130*/  BSYNC.RECONVERGENT B1 ;  /* 0x0000000000017941 */ /* 0x000fea0003800200 */
.L_x_64:
[C---:B------:R-:W-:Y:S01]  /*1140*/  DADD R8, R26.reuse, 2 ;  /* 0x400000001a087429 */ /* 0x040fe20000000000 */
[----:B------:R-:W-:Y:S01]  /*1150*/  IMAD.MOV.U32 R7, RZ, RZ, R3 ;  /* 0x000000ffff077224 */ /* 0x000fe200078e0003 */
[----:B------:R-:W-:Y:S02]  /*1160*/  DSETP.NEU.AND P0, PT, R26, RZ, PT ;  /* 0x000000ff1a00722a */ /* 0x000fe40003f0d000 */
[----:B------:R-:W-:Y:S02]  /*1170*/  DSETP.NEU.AND P2, PT, R28, 1, PT ;  /* 0x3ff000001c00742a */ /* 0x000fe40003f4d000 */
[----:B------:R-:W-:-:S04]  /*1180*/  DSETP.NEU.AND P3, PT, R26, 1, PT ;  /* 0x3ff000001a00742a */ /* 0x000fc80003f6d000 */
[----:B------:R-:W-:Y:S02]  /*1190*/  LOP3.LUT R8, R9, 0x7ff00000, RZ, 0xc0, !PT ;  /* 0x7ff0000009087812 */ /* 0x000fe400078ec0ff */
[----:B------:R-:W-:Y:S02]  /*11a0*/  FSEL R9, R19, 1.875, P2 ;  /* 0x3ff0000013097808 */ /* 0x000fe40001000000 */
[----:B------:R-:W-:Y:S02]  /*11b0*/  ISETP.NE.AND P1, PT, R8, 0x7ff00000, PT ;  /* 0x7ff000000800780c */ /* 0x000fe40003f25270 */
[----:B------:R-:W-:Y:S02]  /*11c0*/  FSEL R8, R18, RZ, P2 ;  /* 0x000000ff12087208 */ /* 0x000fe40001000000 */
[----:B------:R-:W-:-:S09]  /*11d0*/  @!P0 CS2R R6, SRZ ;  /* 0x0000000000068805 */ /* 0x000fd2000001ff00 */
[----:B------:R-:W-:Y:S05]  /*11e0*/  @P1 BRA `(.L_x_65) ;  /* 0x0000000000181947 */ /* 0x000fea0003800000 */
[----:B------:R-:W-:-:S14]  /*11f0*/  DSETP.NAN.AND P0, PT, R26, R26, PT ;  /* 0x0000001a1a00722a */ /* 0x000fdc0003f08000 */
[----:B------:R-:W-:Y:S01]  /*1200*/  @P0 DADD R6, R26, 2 ;  /* 0x400000001a060429 */ /* 0x000fe20000000000 */
[----:B------:R-:W-:Y:S10]  /*1210*/  @P0 BRA `(.L_x_65) ;  /* 0x00000000000c0947 */ /* 0x000ff40003800000 */
[----:B------:R-:W-:-:S14]  /*1220*/  DSETP.NEU.AND P0, PT, |R26|, +INF , PT ;  /* 0x7ff000001a00742a */ /* 0x000fdc0003f0d200 */
[----:B------:R-:W-:Y:S02]  /*1230*/  @!P0 IMAD.MOV.U32 R6, RZ, RZ, 0x0 ;  /* 0x00000000ff068424 */ /* 0x000fe400078e00ff */
[----:B------:R-:W-:-:S07]  /*1240*/  @!P0 IMAD.MOV.U32 R7, RZ, RZ, 0x7ff00000 ;  /* 0x7ff00000ff078424 */ /* 0x000fce00078e00ff */
.L_x_65:
[----:B------:R-:W-:Y:S01]  /*1250*/  FSEL R10, R6, RZ, P3 ;  /* 0x000000ff060a7208 */ /* 0x000fe20001800000 */
[----:B------:R-:W-:Y:S01]  /*1260*/  IMAD.MOV.U32 R2, RZ, RZ, 0x1 ;  /* 0x00000001ff027424 */ /* 0x000fe200078e00ff */
[----:B------:R-:W-:Y:S01]  /*1270*/  FSEL R11, R7, 1.875, P3 ;  /* 0x3ff00000070b7808 */ /* 0x000fe20001800000 */
[----:B------:R-:W-:Y:S01]  /*1280*/  BSSY.RECONVERGENT B1, `(.L_x_66) ;  /* 0x0000014000017945 */ /* 0x000fe20003800200 */
[----:B------:R-:W-:-:S04]  /*1290*/  FSETP.GEU.AND P1, PT, |R9|, 6.5827683646048100446e-37, PT ;  /* 0x036000000900780b */ /* 0x000fc80003f2e200 */
[----:B------:R-:W-:-:S06]  /*12a0*/  DADD R10, R8, R10 ;  /* 0x00000000080a7229 */ /* 0x000fcc000000000a */
[----:B------:R-:W0:Y:S02]  /*12b0*/  MUFU.RCP64H R3, R11 ;  /* 0x0000000b00037308 */ /* 0x000e240000001800 */
[----:B0-----:R-:W-:-:S08]  /*12c0*/  DFMA R6, -R10, R2, 1 ;  /* 0x3ff000000a06742b */ /* 0x001fd00000000102 */
[----:B------:R-:W-:-:S08]  /*12d0*/  DFMA R6, R6, R6, R6 ;  /* 0x000000060606722b */ /* 0x000fd00000000006 */
[----:B------:R-:W-:-:S08]  /*12e0*/  DFMA R6, R2, R6, R2 ;  /* 0x000000060206722b */ /* 0x000fd00000000002 */
[----:B------:R-:W-:-:S08]  /*12f0*/  DFMA R2, -R10, R6, 1 ;  /* 0x3ff000000a02742b */ /* 0x000fd00000000106 */
[----:B------:R-:W-:-:S08]  /*1300*/  DFMA R2, R6, R2, R6 ;  /* 0x000000020602722b */ /* 0x000fd00000000006 */
[----:B------:R-:W-:-:S08]  /*1310*/  DMUL R6, R2, R8 ;  /* 0x0000000802067228 */ /* 0x000fd00000000000 */
[----:B------:R-:W-:-:S08]  /*1320*/  DFMA R12, -R10, R6, R8 ;  /* 0x000000060a0c722b */ /* 0x000fd00000000108 */
[----:B------:R-:W-:-:S10]  /*1330*/  DFMA R6, R2, R12, R6 ;  /* 0x0000000c0206722b */ /* 0x000fd40000000006 */
[----:B------:R-:W-:-:S05]  /*1340*/  FFMA R2, RZ, R11, R7 ;  /* 0x0000000bff027223 */ /* 0x000fca0000000007 */
[----:B------:R-:W-:-:S13]  /*1350*/  FSETP.GT.AND P0, PT, |R2|, 1.469367938527859385e-39, PT ;  /* 0x001000000200780b */ /* 0x000fda0003f04200 */
[----:B------:R-:W-:Y:S05]  /*1360*/  @P0 BRA P1, `(.L_x_67) ;  /* 0x0000000000140947 */ /* 0x000fea0000800000 */
[----:B------:R-:W-:Y:S01]  /*1370*/  IMAD.MOV.U32 R12, RZ, RZ, R8 ;  /* 0x000000ffff0c7224 */ /* 0x000fe200078e0008 */
[----:B------:R-:W-:-:S07]  /*1380*/  MOV R8, 0x13a0 ;  /* 0x000013a000087802 */ /* 0x000fce0000000f00 */
[----:B------:R-:W-:Y:S05]  /*1390*/  CALL.REL.NOINC `($__internal_2_$__cuda_sm20_div_rn_f64_full) ;  /* 0x0000004400847944 */ /* 0x000fea0003c00000 */
[----:B------:R-:W-:Y:S02]  /*13a0*/  IMAD.MOV.U32 R6, RZ, RZ, R10 ;  /* 0x000000ffff067224 */ /* 0x000fe400078e000a */
[----:B------:R-:W-:-:S07]  /*13b0*/  IMAD.MOV.U32 R7, RZ, RZ, R9 ;  /* 0x000000ffff077224 */ /* 0x000fce00078e0009 */
.L_x_67:
[----:B------:R-:W-:Y:S05]  /*13c0*/  BSYNC.RECONVERGENT B1 ;  /* 0x0000000000017941 */ /* 0x000fea0003800200 */
.L_x_66:
[----:B------:R-:W0:Y:S01]  /*13d0*/  LDC.64 R10, c[0x3][0x90] ;  /* 0x00c02400ff0a7b82 */ /* 0x000e220000000a00 */
[----:B------:R-:W-:Y:S01]  /*13e0*/  BSSY.RECONVERGENT B1, `(.L_x_68) ;  /* 0x00001fe000017945 */ /* 0x000fe20003800200 */
[----:B0-----:R-:W-:-:S06]  /*13f0*/  DSETP.GTU.AND P0, PT, R4, R10, PT ;  /* 0x0000000a0400722a */ /* 0x001fcc0003f0c000 */
[----:B------:R-:W-:-:S14]  /*1400*/  DSETP.LTU.OR P0, PT, R4, RZ, P0 ;  /* 0x000000ff0400722a */ /* 0x000fdc0000709400 */
[----:B------:R-:W-:Y:S05]  /*1410*/  @P0 BRA `(.L_x_69) ;  /* 0x00000014001c0947 */ /* 0x000fea0003800000 */
[----:B------:R-:W0:Y:S01]  /*1420*/  LDCU UR8, c[0x3][0x94] ;  /* 0x00c01280ff0877ac */ /* 0x000e220008000800 */
[----:B------:R-:W-:Y:S01]  /*1430*/  IMAD.MOV.U32 R2, RZ, RZ, 0x1 ;  /* 0x00000001ff027424 */ /* 0x000fe200078e00ff */
[----:B------:R-:W-:Y:S01]  /*1440*/  BSSY.RECONVERGENT B2, `(.L_x_70) ;  /* 0x0000019000027945 */ /* 0x000fe20003800200 */
[----:B------:R-:W-:Y:S01]  /*1450*/  UMOV UR6, 0x54442d18 ;  /* 0x54442d1800067882 */ /* 0x000fe20000000000 */
[----:B------:R-:W-:Y:S01]  /*1460*/  UMOV UR7, 0x400921fb ;  /* 0x400921fb00077882 */ /* 0x000fe20000000000 */
[----:B0-----:R-:W0:Y:S02]  /*1470*/  MUFU.RCP64H R3, UR8 ;  /* 0x0000000800037d08 */ /* 0x001e240008001800 */
[----:B0-----:R-:W-:-:S08]  /*1480*/  DFMA R8, R2, -R10, 1 ;  /* 0x3ff000000208742b */ /* 0x001fd0000000080a */
[----:B------:R-:W-:-:S08]  /*1490*/  DFMA R8, R8, R8, R8 ;  /* 0x000000080808722b */ /* 0x000fd00000000008 */
[----:B------:R-:W-:Y:S02]  /*14a0*/  DFMA R2, R2, R8, R2 ;  /* 0x000000080202722b */ /* 0x000fe40000000002 */
[----:B------:R-:W-:-:S06]  /*14b0*/  DMUL R8, R4, UR6 ;  /* 0x0000000604087c28 */ /* 0x000fcc0008000000 */
[----:B------:R-:W-:-:S04]  /*14c0*/  DFMA R12, R2, -R10, 1 ;  /* 0x3ff00000020c742b */ /* 0x000fc8000000080a */
[----:B------:R-:W-:-:S04]  /*14d0*/  FSETP.GEU.AND P1, PT, |R9|, 6.5827683646048100446e-37, PT ;  /* 0x036000000900780b */ /* 0x000fc80003f2e200 */
[----:B------:R-:W-:-:S08]  /*14e0*/  DFMA R12, R2, R12, R2 ;  /* 0x0000000c020c722b */ /* 0x000fd00000000002 */
[----:B------:R-:W-:-:S08]  /*14f0*/  DMUL R2, R12, R8 ;  /* 0x000000080c027228 */ /* 0x000fd00000000000 */
[----:B------:R-:W-:-:S08]  /*1500*/  DFMA R10, R2, -R10, R8 ;  /* 0x8000000a020a722b */ /* 0x000fd00000000008 */
[----:B------:R-:W-:-:S10]  /*1510*/  DFMA R2, R12, R10, R2 ;  /* 0x0000000a0c02722b */ /* 0x000fd40000000002 */
[----:B------:R-:W-:-:S05]  /*1520*/  FFMA R10, RZ, UR8, R3 ;  /* 0x00000008ff0a7c23 */ /* 0x000fca0008000003 */
[----:B------:R-:W-:-:S13]  /*1530*/  FSETP.GT.AND P0, PT, |R10|, 1.469367938527859385e-39, PT ;  /* 0x001000000a00780b */ /* 0x000fda0003f04200 */
[----:B------:R-:W-:Y:S05]  /*1540*/  @P0 BRA P1, `(.L_x_71) ;  /* 0x0000000000200947 */ /* 0x000fea0000800000 */
[----:B------:R-:W0:Y:S01]  /*1550*/  LDCU.64 UR6, c[0x3][0x90] ;  /* 0x00c01200ff0677ac */ /* 0x000e220008000a00 */
[----:B------:R-:W-:Y:S01]  /*1560*/  IMAD.MOV.U32 R12, RZ, RZ, R8 ;  /* 0x000000ffff0c7224 */ /* 0x000fe200078e0008 */
[----:B------:R-:W-:Y:S01]  /*1570*/  MOV R8, 0x15b0 ;  /* 0x000015b000087802 */ /* 0x000fe20000000f00 */
[----:B0-----:R-:W-:Y:S02]  /*1580*/  IMAD.U32 R10, RZ, RZ, UR6 ;  /* 0x00000006ff0a7e24 */ /* 0x001fe4000f8e00ff */
[----:B------:R-:W-:-:S07]  /*1590*/  IMAD.U32 R11, RZ, RZ, UR7 ;  /* 0x00000007ff0b7e24 */ /* 0x000fce000f8e00ff */
[----:B------:R-:W-:Y:S05]  /*15a0*/  CALL.REL.NOINC `($__internal_2_$__cuda_sm20_div_rn_f64_full) ;  /* 0x0000004400007944 */ /* 0x000fea0003c00000 */
[----:B------:R-:W-:Y:S01]  /*15b0*/  MOV R2, R10 ;  /* 0x0000000a00027202 */ /* 0x000fe20000000f00 */
[----:B------:R-:W-:-:S07]  /*15c0*/  IMAD.MOV.U32 R3, RZ, RZ, R9 ;  /* 0x000000ffff037224 */ /* 0x000fce00078e0009 */
.L_x_71:
[----:B------:R-:W-:Y:S05]  /*15d0*/  BSYNC.RECONVERGENT B2 ;  /* 0x0000000000027941 */ /* 0x000fea0003800200 */
.L_x_70:
[----:B------:R-:W-:Y:S01]  /*15e0*/  DSETP.NEU.AND P0, PT, |R2|, +INF , PT ;  /* 0x7ff000000200742a */ /* 0x000fe20003f0d200 */
[----:B------:R-:W-:-:S13]  /*15f0*/  BSSY.RECONVERGENT B4, `(.L_x_72) ;  /* 0x000001d000047945 */ /* 0x000fda0003800200 */
[----:B------:R-:W-:Y:S01]  /*1600*/  @!P0 DMUL R24, RZ, R2 ;  /* 0x00000002ff188228 */ /* 0x000fe20000000000 */
[----:B------:R-:W-:Y:S01]  /*1610*/  @!P0 IMAD.MOV.U32 R20, RZ, RZ, 0x1 ;  /* 0x00000001ff148424 */ /* 0x000fe200078e00ff */
        /* <DEDUP_REMOVED lines=19> */
[----:B------:R-:W-:Y:S01]  /*1750*/  MOV R24, 0x1780 ;  /* 0x0000178000187802 */ /* 0x000fe20000000f00 */
[----:B------:R-:W-:-:S07]  /*1760*/  IMAD.MOV.U32 R19, RZ, RZ, R3 ;  /* 0x000000ffff137224 */ /* 0x000fce00078e0003 */
[----:B------:R-:W-:Y:S05]  /*1770*/  CALL.REL.NOINC `($_Z27InitializeSupercooledSpherePdS_S_S_$__internal_trig_reduction_slowpathd) ;  /* 0x00000054007c7944 */ /* 0x000fea0003c00000 */
[----:B------:R-:W-:Y:S02]  /*1780*/  IMAD.MOV.U32 R24, RZ, RZ, R18 ;  /* 0x000000ffff187224 */ /* 0x000fe400078e0012 */
[----:B------:R-:W-:-:S07]  /*1790*/  IMAD.MOV.U32 R25, RZ, RZ, R19 ;  /* 0x000000ffff197224 */ /* 0x000fce00078e0013 */
.L_x_75:
[----:B------:R-:W-:Y:S05]  /*17a0*/  BSYNC.RECONVERGENT B5 ;  /* 0x0000000000057941 */ /* 0x000fea0003800200 */
.L_x_74:
[----:B------:R-:W-:-:S07]  /*17b0*/  VIADD R20, R9, 0x1 ;  /* 0x0000000109147836 */ /* 0x000fce0000000000 */
.L_x_73:
[----:B------:R-:W-:Y:S05]  /*17c0*/  BSYNC.RECONVERGENT B4 ;  /* 0x0000000000047941 */ /* 0x000fea0003800200 */
.L_x_72:
[----:B------:R-:W0:Y:S01]  /*17d0*/  LDCU.64 UR6, c[0x4][0x48] ;  /* 0x01000900ff0677ac */ /* 0x000e220008000a00 */
[----:B------:R-:W-:-:S05]  /*17e0*/  IMAD.SHL.U32 R8, R20, 0x40, RZ ;  /* 0x0000004014087824 */ /* 0x000fca00078e00ff */
[----:B------:R-:W-:-:S04]  /*17f0*/  LOP3.LUT R8, R8, 0x40, RZ, 0xc0, !PT ;  /* 0x0000004008087812 */ /* 0x000fc800078ec0ff */
[----:B0-----:R-:W-:-:S05]  /*1800*/  IADD3 R30, P0, PT, R8, UR6, RZ ;  /* 0x00000006081e7c10 */ /* 0x001fca000ff1e0ff */
[----:B------:R-:W-:-:S05]  /*1810*/  IMAD.X R31, RZ, RZ, UR7, P0 ;  /* 0x00000007ff1f7e24 */ /* 0x000fca00080e06ff */
[----:B------:R-:W2:Y:S01]  /*1820*/  LDG.E.128.CONSTANT R8, desc[UR4][R30.64] ;  /* 0x000000041e087981 */ /* 0x000ea2000c1e9d00 */
[----:B------:R-:W-:Y:S01]  /*1830*/  LOP3.LUT R12, R20, 0x1, RZ, 0xc0, !PT ;  /* 0x00000001140c7812 */ /* 0x000fe200078ec0ff */
[----:B------:R-:W-:Y:S01]  /*1840*/  IMAD.MOV.U32 R13, RZ, RZ, 0x20fd8164 ;  /* 0x20fd8164ff0d7424 */ /* 0x000fe200078e00ff */
[----:B------:R-:W-:Y:S01]  /*1850*/  DMUL R22, R24, R24 ;  /* 0x0000001818167228 */ /* 0x000fe20000000000 */
[----:B------:R-:W-:Y:S01]  /*1860*/  IMAD.MOV.U32 R14, RZ, RZ, 0x3da8ff83 ;  /* 0x3da8ff83ff0e7424 */ /* 0x000fe200078e00ff */
[----:B------:R-:W-:Y:S01]  /*1870*/  ISETP.NE.U32.AND P0, PT, R12, 0x1, PT ;  /* 0x000000010c00780c */ /* 0x000fe20003f05070 */
[----:B------:R-:W3:Y:S03]  /*1880*/  LDG.E.128.CONSTANT R16, desc[UR4][R30.64+0x20] ;  /* 0x000020041e107981 */ /* 0x000ee6000c1e9d00 */
[----:B------:R-:W-:Y:S02]  /*1890*/  FSEL R12, R13, -8.06006814911005101289e+34, !P0 ;  /* 0xf9785eba0d0c7808 */ /* 0x000fe40004000000 */
[----:B------:R-:W-:-:S06]  /*18a0*/  FSEL R13, -R14, 0.11223486810922622681, !P0 ;  /* 0x3de5db650e0d7808 */ /* 0x000fcc0004000100 */
[C---:B--2---:R-:W-:Y:S01]  /*18b0*/  DFMA R8, R22.reuse, R12, R8 ;  /* 0x0000000c1608722b */ /* 0x044fe20000000008 */
[----:B------:R-:W2:Y:S07]  /*18c0*/  LDG.E.128.CONSTANT R12, desc[UR4][R30.64+0x10] ;  /* 0x000010041e0c7981 */ /* 0x000eae000c1e9d00 */
[----:B------:R-:W-:Y:S01]  /*18d0*/  DFMA R8, R22, R8, R10 ;  /* 0x000000081608722b */ /* 0x000fe2000000000a */
[----:B------:R-:W-:Y:S01]  /*18e0*/  FSETP.GEU.AND P3, PT, |R27|, 6.5827683646048100446e-37, PT ;  /* 0x036000001b00780b */ /* 0x000fe20003f6e200 */
[----:B------:R-:W-:-:S06]  /*18f0*/  DSETP.NEU.AND P1, PT, |R2|, +INF , PT ;  /* 0x7ff000000200742a */ /* 0x000fcc0003f2d200 */
[----:B--2---:R-:W-:Y:S02]  /*1900*/  DFMA R12, R22, R8, R12 ;  /* 0x00000008160c722b */ /* 0x004fe4000000000c */
[----:B------:R-:W0:Y:S01]  /*1910*/  MUFU.RCP64H R9, R29 ;  /* 0x0000001d00097308 */ /* 0x000e220000001800 */
[----:B------:R-:W-:-:S06]  /*1920*/  IMAD.MOV.U32 R8, RZ, RZ, 0x1 ;  /* 0x00000001ff087424 */ /* 0x000fcc00078e00ff */
[----:B0-----:R-:W-:-:S08]  /*1930*/  DFMA R10, -R28, R8, 1 ;  /* 0x3ff000001c0a742b */ /* 0x001fd00000000108 */
[----:B------:R-:W-:-:S08]  /*1940*/  DFMA R10, R10, R10, R10 ;  /* 0x0000000a0a0a722b */ /* 0x000fd0000000000a */
[----:B------:R-:W-:Y:S02]  /*1950*/  DFMA R8, R8, R10, R8 ;  /* 0x0000000a0808722b */ /* 0x000fe40000000008 */
[----:B------:R-:W-:-:S06]  /*1960*/  DFMA R14, R22, R12, R14 ;  /* 0x0000000c160e722b */ /* 0x000fcc000000000e */
[----:B------:R-:W-:Y:S02]  /*1970*/  DFMA R10, -R28, R8, 1 ;  /* 0x3ff000001c0a742b */ /* 0x000fe40000000108 */
[----:B---3--:R-:W-:-:S06]  /*1980*/  DFMA R14, R22, R14, R16 ;  /* 0x0000000e160e722b */ /* 0x008fcc0000000010 */
[----:B------:R-:W-:Y:S02]  /*1990*/  DFMA R8, R8, R10, R8 ;  /* 0x0000000a0808722b */ /* 0x000fe40000000008 */
[----:B------:R-:W-:-:S06]  /*19a0*/  DFMA R14, R22, R14, R18 ;  /* 0x0000000e160e722b */ /* 0x000fcc0000000012 */
[----:B------:R-:W-:Y:S02]  /*19b0*/  DMUL R10, R26, R8 ;  /* 0x000000081a0a7228 */ /* 0x000fe40000000000 */
[----:B------:R-:W-:-:S06]  /*19c0*/  DFMA R24, R14, R24, R24 ;  /* 0x000000180e18722b */ /* 0x000fcc0000000018 */
[----:B------:R-:W-:Y:S02]  /*19d0*/  DFMA R12, -R28, R10, R26 ;  /* 0x0000000a1c0c722b */ /* 0x000fe4000000011a */
[----:B------:R-:W-:-:S06]  /*19e0*/  DFMA R14, R22, R14, 1 ;  /* 0x3ff00000160e742b */ /* 0x000fcc000000000e */
[----:B------:R-:W-:-:S04]  /*19f0*/  DFMA R22, R8, R12, R10 ;  /* 0x0000000c0816722b */ /* 0x000fc8000000000a */
[----:B------:R-:W-:Y:S02]  /*1a00*/  FSEL R10, R14, R24, !P0 ;  /* 0x000000180e0a7208 */ /* 0x000fe40004000000 */
[----:B------:R-:W-:-:S04]  /*1a10*/  FSEL R11, R15, R25, !P0 ;  /* 0x000000190f0b7208 */ /* 0x000fc80004000000 */
[----:B------:R-:W-:-:S05]  /*1a20*/  FFMA R12, RZ, R29, R23 ;  /* 0x0000001dff0c7223 */ /* 0x000fca0000000017 */
[----:B------:R-:W-:Y:S01]  /*1a30*/  FSETP.GT.AND P2, PT, |R12|, 1.469367938527859385e-39, PT ;  /* 0x001000000c00780b */ /* 0x000fe20003f44200 */
[----:B------:R-:W-:Y:S01]  /*1a40*/  DADD R8, RZ, -R10 ;  /* 0x00000000ff087229 */ /* 0x000fe2000000080a */
[----:B------:R-:W-:-:S09]  /*1a50*/  LOP3.LUT P0, RZ, R20, 0x2, RZ, 0xc0, !PT ;  /* 0x0000000214ff7812 */ /* 0x000fd2000780c0ff */
[----:B------:R-:W-:Y:S02]  /*1a60*/  FSEL R20, R10, R8, !P0 ;  /* 0x000000080a147208 */ /* 0x000fe40004000000 */
[----:B------:R-:W-:Y:S01]  /*1a70*/  FSEL R21, R11, R9, !P0 ;  /* 0x000000090b157208 */ /* 0x000fe20004000000 */
[----:B------:R-:W-:Y:S06]  /*1a80*/  @P2 BRA P3, `(.L_x_76) ;  /* 0x0000000000202947 */ /* 0x000fec0001800000 */
[----:B------:R-:W-:Y:S01]  /*1a90*/  IMAD.MOV.U32 R12, RZ, RZ, R26 ;  /* 0x000000ffff0c7224 */ /* 0x000fe200078e001a */
[----:B------:R-:W-:Y:S01]  /*1aa0*/  MOV R8, 0x1af0 ;  /* 0x00001af000087802 */ /* 0x000fe20000000f00 */
[----:B------:R-:W-:Y:S02]  /*1ab0*/  IMAD.MOV.U32 R9, RZ, RZ, R27 ;  /* 0x000000ffff097224 */ /* 0x000fe400078e001b */
[----:B------:R-:W-:Y:S02]  /*1ac0*/  IMAD.MOV.U32 R10, RZ, RZ, R28 ;  /* 0x000000ffff0a7224 */ /* 0x000fe400078e001c */
[----:B------:R-:W-:-:S07]  /*1ad0*/  IMAD.MOV.U32 R11, RZ, RZ, R29 ;  /* 0x000000ffff0b7224 */ /* 0x000fce00078e001d */
[----:B------:R-:W-:Y:S05]  /*1ae0*/  CALL.REL.NOINC `($__internal_2_$__cuda_sm20_div_rn_f64_full) ;  /* 0x0000003c00b07944 */ /* 0x000fea0003c00000 */
[----:B------:R-:W-:Y:S01]  /*1af0*/  MOV R22, R10 ;  /* 0x0000000a00167202 */ /* 0x000fe20000000f00 */
[----:B------:R-:W-:-:S07]  /*1b00*/  IMAD.MOV.U32 R23, RZ, RZ, R9 ;  /* 0x000000ffff177224 */ /* 0x000fce00078e0009 */
.L_x_76:
[----:B------:R-:W-:Y:S01]  /*1b10*/  BSSY.RECONVERGENT B4, `(.L_x_77) ;  /* 0x000001b000047945 */ /* 0x000fe20003800200 */
[----:B------:R-:W-:Y:S01]  /*1b20*/  @!P1 DMUL R28, RZ, R2 ;  /* 0x00000002ff1c9228 */ /* 0x000fe20000000000 */
[----:B------:R-:W-:Y:S02]  /*1b30*/  @!P1 IMAD.MOV.U32 R24, RZ, RZ, RZ ;  /* 0x000000ffff189224 */ /* 0x000fe400078e00ff */
[----:B------:R-:W-:Y:S08]  /*1b40*/  @!P1 BRA `(.L_x_78) ;  /* 0x00000000005c9947 */ /* 0x000ff00003800000 */
[----:B------:R-:W-:Y:S01]  /*1b50*/  UMOV UR6, 0x6dc9c883 ;  /* 0x6dc9c88300067882 */ /* 0x000fe20000000000 */
[----:B------:R-:W-:Y:S01]  /*1b60*/  UMOV UR7, 0x3fe45f30 ;  /* 0x3fe45f3000077882 */ /* 0x000fe20000000000 */
[C---:B------:R-:W-:Y:S02]  /*1b70*/  DSETP.GE.AND P0, PT, |R2|.reuse, 2.14748364800000000000e+09, PT ;  /* 0x41e000000200742a */ /* 0x040fe40003f06200 */
        /* <DEDUP_REMOVED lines=18> */
[----:B------:R-:W-:Y:S02]  /*1ca0*/  IMAD.MOV.U32 R28, RZ, RZ, R18 ;  /* 0x000000ffff1c7224 */ /* 0x000fe400078e0012 */
[----:B------:R-:W-:-:S07]  /*1cb0*/  IMAD.MOV.U32 R29, RZ, RZ, R19 ;  /* 0x000000ffff1d7224 */ /* 0x000fce00078e0013 */
.L_x_78:
[----:B------:R-:W-:Y:S05]  /*1cc0*/  BSYNC.RECONVERGENT B4 ;  /* 0x0000000000047941 */ /* 0x000fea0003800200 */
.L_x_77:
[----:B------:R-:W0:Y:S01]  /*1cd0*/  LDCU.64 UR6, c[0x4][0x48] ;  /* 0x01000900ff0677ac */ /* 0x000e220008000a00 */
[C---:B------:R-:W-:Y:S01]  /*1ce0*/  IMAD.SHL.U32 R8, R24.reuse, 0x40, RZ ;  /* 0x0000004018087824 */ /* 0x040fe200078e00ff */
[----:B------:R-:W-:Y:S01]  /*1cf0*/  LOP3.LUT R12, R24, 0x1, RZ, 0xc0, !PT ;  /* 0x00000001180c7812 */ /* 0x000fe200078ec0ff */
[----:B------:R-:W-:Y:S02]  /*1d00*/  IMAD.MOV.U32 R13, RZ, RZ, 0x20fd8164 ;  /* 0x20fd8164ff0d7424 */ /* 0x000fe400078e00ff */
[----:B------:R-:W-:Y:S01]  /*1d10*/  IMAD.MOV.U32 R14, RZ, RZ, 0x3da8ff83 ;  /* 0x3da8ff83ff0e7424 */ /* 0x000fe200078e00ff */
[----:B------:R-:W-:Y:S01]  /*1d20*/  LOP3.LUT R8, R8, 0x40, RZ, 0xc0, !PT ;  /* 0x0000004008087812 */ /* 0x000fe200078ec0ff */
[----:B------:R-:W-:Y:S01]  /*1d30*/  DMUL R26, R28, R28 ;  /* 0x0000001c1c1a7228 */ /* 0x000fe20000000000 */
[----:B------:R-:W1:Y:S02]  /*1d40*/  LDCU UR8, c[0x3][0x9c] ;  /* 0x00c01380ff0877ac */ /* 0x000e640008000800 */
[----:B0-----:R-:W-:-:S05]  /*1d50*/  IADD3 R30, P0, PT, R8, UR6, RZ ;  /* 0x00000006081e7c10 */ /* 0x001fca000ff1e0ff */
[----:B------:R-:W-:-:S05]  /*1d60*/  IMAD.X R31, RZ, RZ, UR7, P0 ;  /* 0x00000007ff1f7e24 */ /* 0x000fca00080e06ff */
[----:B------:R-:W2:Y:S01]  /*1d70*/  LDG.E.128.CONSTANT R8, desc[UR4][R30.64] ;  /* 0x000000041e087981 */ /* 0x000ea2000c1e9d00 */
[----:B------:R-:W-:-:S03]  /*1d80*/  ISETP.NE.U32.AND P0, PT, R12, 0x1, PT ;  /* 0x000000010c00780c */ /* 0x000fc60003f05070 */
[----:B------:R-:W3:Y:S01]  /*1d90*/  LDG.E.128.CONSTANT R16, desc[UR4][R30.64+0x20] ;  /* 0x000020041e107981 */ /* 0x000ee2000c1e9d00 */
[----:B------:R-:W-:Y:S02]  /*1da0*/  FSEL R12, R13, -8.06006814911005101289e+34, !P0 ;  /* 0xf9785eba0d0c7808 */ /* 0x000fe40004000000 */
[----:B------:R-:W-:-:S06]  /*1db0*/  FSEL R13, -R14, 0.11223486810922622681, !P0 ;  /* 0x3de5db650e0d7808 */ /* 0x000fcc0004000100 */
[C---:B--2---:R-:W-:Y:S01]  /*1dc0*/  DFMA R8, R26.reuse, R12, R8 ;  /* 0x0000000c1a08722b */ /* 0x044fe20000000008 */
[----:B------:R-:W2:Y:S07]  /*1dd0*/  LDG.E.128.CONSTANT R12, desc[UR4][R30.64+0x10] ;  /* 0x000010041e0c7981 */ /* 0x000eae000c1e9d00 */
[C---:B------:R-:W-:Y:S01]  /*1de0*/  DFMA R8, R26.reuse, R8, R10 ;  /* 0x000000081a08722b */ /* 0x040fe2000000000a */
[----:B-1----:R-:W0:Y:S01]  /*1df0*/  MUFU.RCP64H R11, UR8 ;  /* 0x00000008000b7d08 */ /* 0x002e220008001800 */
[----:B------:R-:W-:Y:S01]  /*1e00*/  IMAD.MOV.U32 R10, RZ, RZ, 0x1 ;  /* 0x00000001ff0a7424 */ /* 0x000fe200078e00ff */
[----:B------:R-:W-:Y:S01]  /*1e10*/  UMOV UR6, 0xd2f1a9fc ;  /* 0xd2f1a9fc00067882 */ /* 0x000fe20000000000 */
[----:B------:R-:W-:Y:S01]  /*1e20*/  UMOV UR7, 0x3f50624d ;  /* 0x3f50624d00077882 */ /* 0x000fe20000000000 */
[----:B------:R-:W-:Y:S01]  /*1e30*/  DADD R20, RZ, -R20 ;  /* 0x00000000ff147229 */ /* 0x000fe20000000814 */
[----:B------:R-:W-:Y:S02]  /*1e40*/  BSSY.RECONVERGENT B2, `(.L_x_79) ;  /* 0x0000023000027945 */ /* 0x000fe40003800200 */
[----:B--2---:R-:W-:-:S02]  /*1e50*/  DFMA R12, R26, R8, R12 ;  /* 0x000000081a0c722b */ /* 0x004fc4000000000c */
[----:B------:R-:W0:Y:S06]  /*1e60*/  LDC.64 R8, c[0x3][0x98] ;  /* 0x00c02600ff087b82 */ /* 0x000e2c0000000a00 */
[----:B------:R-:W-:-:S08]  /*1e70*/  DFMA R12, R26, R12, R14 ;  /* 0x0000000c1a0c722b */ /* 0x000fd0000000000e */
[----:B---3--:R-:W-:Y:S02]  /*1e80*/  DFMA R16, R26, R12, R16 ;  /* 0x0000000c1a10722b */ /* 0x008fe40000000010 */
[----:B0-----:R-:W-:-:S08]  /*1e90*/  DFMA R12, R10, -R8, 1 ;  /* 0x3ff000000a0c742b */ /* 0x001fd00000000808 */
[----:B------:R-:W-:-:S08]  /*1ea0*/  DFMA R12, R12, R12, R12 ;  /* 0x0000000c0c0c722b */ /* 0x000fd0000000000c */
[----:B------:R-:W-:-:S08]  /*1eb0*/  DFMA R10, R10, R12, R10 ;  /* 0x0000000c0a0a722b */ /* 0x000fd0000000000a */
[----:B------:R-:W-:Y:S02]  /*1ec0*/  DFMA R12, R10, -R8, 1 ;  /* 0x3ff000000a0c742b */ /* 0x000fe40000000808 */
[----:B------:R-:W-:-:S06]  /*1ed0*/  DFMA R16, R26, R16, R18 ;  /* 0x000000101a10722b */ /* 0x000fcc0000000012 */
[----:B------:R-:W-:Y:S02]  /*1ee0*/  DFMA R10, R10, R12, R10 ;  /* 0x0000000c0a0a722b */ /* 0x000fe4000000000a */
[----:B------:R-:W-:Y:S02]  /*1ef0*/  DMUL R12, R4, -UR6 ;  /* 0x80000006040c7c28 */ /* 0x000fe40008000000 */
[----:B------:R-:W-:Y:S02]  /*1f00*/  DFMA R28, R16, R28, R28 ;  /* 0x0000001c101c722b */ /* 0x000fe4000000001c */
[----:B------:R-:W-:-:S04]  /*1f10*/  DFMA R16, R26, R16, 1 ;  /* 0x3ff000001a10742b */ /* 0x000fc80000000010 */
[----:B------:R-:W-:-:S08]  /*1f20*/  DMUL R4, R12, R10 ;  /* 0x0000000a0c047228 */ /* 0x000fd00000000000 */
[----:B------:R-:W-:Y:S01]  /*1f30*/  DFMA R8, R4, -R8, R12 ;  /* 0x800000080408722b */ /* 0x000fe2000000000c */
[----:B------:R-:W-:Y:S02]  /*1f40*/  FSEL R14, R16, R28, !P0 ;  /* 0x0000001c100e7208 */ /* 0x000fe40004000000 */
[----:B------:R-:W-:-:S05]  /*1f50*/  FSEL R15, R17, R29, !P0 ;  /* 0x0000001d110f7208 */ /* 0x000fca0004000000 */
[----:B------:R-:W-:Y:S02]  /*1f60*/  DFMA R8, R10, R8, R4 ;  /* 0x000000080a08722b */ /* 0x000fe40000000004 */
[----:B------:R-:W-:Y:S01]  /*1f70*/  DADD R4, RZ, -R14 ;  /* 0x00000000ff047229 */ /* 0x000fe2000000080e */
[----:B------:R-:W-:Y:S02]  /*1f80*/  LOP3.LUT P0, RZ, R24, 0x2, RZ, 0xc0, !PT ;  /* 0x0000000218ff7812 */ /* 0x000fe4000780c0ff */
[----:B------:R-:W-:-:S05]  /*1f90*/  FSETP.GEU.AND P1, PT, |R13|, 6.5827683646048100446e-37, PT ;  /* 0x036000000d00780b */ /* 0x000fca0003f2e200 */
[----:B------:R-:W-:Y:S02]  /*1fa0*/  FFMA R10, RZ, UR8, R9 ;  /* 0x00000008ff0a7c23 */ /* 0x000fe40008000009 */
[----:B------:R-:W-:Y:S02]  /*1fb0*/  FSEL R4, R14, R4, !P0 ;  /* 0x000000040e047208 */ /* 0x000fe40004000000 */
[----:B------:R-:W-:Y:S02]  /*1fc0*/  FSEL R5, R15, R5, !P0 ;  /* 0x000000050f057208 */ /* 0x000fe40004000000 */
[----:B------:R-:W-:-:S04]  /*1fd0*/  FSETP.GT.AND P0, PT, |R10|, 1.469367938527859385e-39, PT ;  /* 0x001000000a00780b */ /* 0x000fc80003f04200 */
[----:B------:R-:W-:-:S09]  /*1fe0*/  DFMA R22, R22, R4, R20 ;  /* 0x000000041616722b */ /* 0x000fd20000000014 */
[----:B------:R-:W-:Y:S05]  /*1ff0*/  @P0 BRA P1, `(.L_x_80) ;  /* 0x00000000001c0947 */ /* 0x000fea0000800000 */
[----:B------:R-:W0:Y:S01]  /*2000*/  LDCU.64 UR6, c[0x3][0x98] ;  /* 0x00c01300ff0677ac */ /* 0x000e220008000a00 */
[----:B------:R-:W-:Y:S01]  /*2010*/  IMAD.MOV.U32 R9, RZ, RZ, R13 ;  /* 0x000000ffff097224 */ /* 0x000fe200078e000d */
[----:B------:R-:W-:Y:S01]  /*2020*/  MOV R8, 0x2060 ;  /* 0x0000206000087802 */ /* 0x000fe20000000f00 */
[----:B0-----:R-:W-:Y:S02]  /*2030*/  IMAD.U32 R10, RZ, RZ, UR6 ;  /* 0x00000006ff0a7e24 */ /* 0x001fe4000f8e00ff */
[----:B------:R-:W-:-:S07]  /*2040*/  IMAD.U32 R11, RZ, RZ, UR7 ;  /* 0x00000007ff0b7e24 */ /* 0x000fce000f8e00ff */
[----:B------:R-:W-:Y:S05]  /*2050*/  CALL.REL.NOINC `($__internal_2_$__cuda_sm20_div_rn_f64_full) ;  /* 0x0000003800547944 */ /* 0x000fea0003c00000 */
[----:B------:R-:W-:-:S07]  /*2060*/  IMAD.MOV.U32 R8, RZ, RZ, R10 ;  /* 0x000000ffff087224 */ /* 0x000fce00078e000a */
.L_x_80:
[----:B------:R-:W-:Y:S05]  /*2070*/  BSYNC.RECONVERGENT B2 ;  /* 0x0000000000027941 */ /* 0x000fea0003800200 */
.L_x_79:
[----:B------:R-:W-:Y:S01]  /*2080*/  MOV R4, 0x652b82fe ;  /* 0x652b82fe00047802 */ /* 0x000fe20000000f00 */
[----:B------:R-:W-:Y:S01]  /*2090*/  IMAD.MOV.U32 R5, RZ, RZ, 0x3ff71547 ;  /* 0x3ff71547ff057424 */ /* 0x000fe200078e00ff */
[----:B------:R-:W-:Y:S01]  /*20a0*/  UMOV UR6, 0xfefa39ef ;  /* 0xfefa39ef00067882 */ /* 0x000fe20000000000 */
[----:B------:R-:W-:Y:S01]  /*20b0*/  UMOV UR7, 0x3fe62e42 ;  /* 0x3fe62e4200077882 */ /* 0x000fe20000000000 */
[----:B------:R-:W-:Y:S01]  /*20c0*/  FSETP.GEU.AND P0, PT, |R9|, 4.1917929649353027344, PT ;  /* 0x4086232b0900780b */ /* 0x000fe20003f0e200 */
[----:B------:R-:W-:Y:S01]  /*20d0*/  BSSY.RECONVERGENT B2, `(.L_x_81) ;  /* 0x0000037000027945 */ /* 0x000fe20003800200 */
[----:B------:R-:W-:Y:S02]  /*20e0*/  DSETP.NEU.AND P2, PT, |R2|, +INF , PT ;  /* 0x7ff000000200742a */ /* 0x000fe40003f4d200 */
[----:B------:R-:W-:-:S08]  /*20f0*/  DFMA R4, R8, R4, 6.75539944105574400000e+15 ;  /* 0x433800000804742b */ /* 0x000fd00000000004 */
[----:B------:R-:W-:-:S08]  /*2100*/  DADD R10, R4, -6.75539944105574400000e+15 ;  /* 0xc3380000040a7429 */ /* 0x000fd00000000000 */
        /* <DEDUP_REMOVED lines=35> */
[----:B------:R-:W-:Y:S02]  /*2340*/  IMAD R11, R4, 0x100000, R13 ;  /* 0x00100000040b7824 */ /* 0x000fe400078e020d */
[----:B------:R-:W-:Y:S01]  /*2350*/  IMAD.MOV.U32 R10, RZ, RZ, R12 ;  /* 0x000000ffff0a7224 */ /* 0x000fe200078e000c */
[----:B------:R-:W-:Y:S06]  /*2360*/  @!P0 BRA `(.L_x_82) ;  /* 0x0000000000348947 */ /* 0x000fec0003800000 */
[----:B------:R-:W-:Y:S01]  /*2370*/  FSETP.GEU.AND P1, PT, |R9|, 4.2275390625, PT ;  /* 0x408748000900780b */ /* 0x000fe20003f2e200 */
[C---:B------:R-:W-:Y:S02]  /*2380*/  DADD R10, R8.reuse, +INF ;  /* 0x7ff00000080a7429 */ /* 0x040fe40000000000 */
[----:B------:R-:W-:-:S08]  /*2390*/  DSETP.GEU.AND P0, PT, R8, RZ, PT ;  /* 0x000000ff0800722a */ /* 0x000fd00003f0e000 */
[----:B------:R-:W-:Y:S02]  /*23a0*/  FSEL R10, R10, RZ, P0 ;  /* 0x000000ff0a0a7208 */ /* 0x000fe40000000000 */
[----:B------:R-:W-:Y:S01]  /*23b0*/  @!P1 LEA.HI R5, R4, R4, RZ, 0x1 ;  /* 0x0000000404059211 */ /* 0x000fe200078f08ff */
[----:B------:R-:W-:Y:S01]  /*23c0*/  @!P1 IMAD.MOV.U32 R8, RZ, RZ, RZ ;  /* 0x000000ffff089224 */ /* 0x000fe200078e00ff */
[----:B------:R-:W-:Y:S02]  /*23d0*/  FSEL R11, R11, RZ, P0 ;  /* 0x000000ff0b0b7208 */ /* 0x000fe40000000000 */
[----:B------:R-:W-:-:S05]  /*23e0*/  @!P1 SHF.R.S32.HI R5, RZ, 0x1, R5 ;  /* 0x00000001ff059819 */ /* 0x000fca0000011405 */
[----:B------:R-:W-:Y:S02]  /*23f0*/  @!P1 IMAD.IADD R4, R4, 0x1, -R5 ;  /* 0x0000000104049824 */ /* 0x000fe400078e0a05 */
[----:B------:R-:W-:-:S03]  /*2400*/  @!P1 IMAD R5, R5, 0x100000, R13 ;  /* 0x0010000005059824 */ /* 0x000fc600078e020d */
[----:B------:R-:W-:Y:S01]  /*2410*/  @!P1 LEA R9, R4, 0x3ff00000, 0x14 ;  /* 0x3ff0000004099811 */ /* 0x000fe200078ea0ff */
[----:B------:R-:W-:-:S06]  /*2420*/  @!P1 IMAD.MOV.U32 R4, RZ, RZ, R12 ;  /* 0x000000ffff049224 */ /* 0x000fcc00078e000c */
[----:B------:R-:W-:-:S11]  /*2430*/  @!P1 DMUL R10, R4, R8 ;  /* 0x00000008040a9228 */ /* 0x000fd60000000000 */
.L_x_82:
[----:B------:R-:W-:Y:S05]  /*2440*/  BSYNC.RECONVERGENT B2 ;  /* 0x0000000000027941 */ /* 0x000fea0003800200 */
.L_x_81:
[----:B------:R-:W-:Y:S01]  /*2450*/  DADD R22, R22, R10 ;  /* 0x0000000016167229 */ /* 0x000fe2000000000a */
[----:B------:R-:W-:Y:S01]  /*2460*/  BSSY.RECONVERGENT B4, `(.L_x_83) ;  /* 0x000001e000047945 */ /* 0x000fe20003800200 */
[----:B------:R-:W-:Y:S01]  /*2470*/  @!P2 DMUL R4, RZ, R2 ;  /* 0x00000002ff04a228 */ /* 0x000fe20000000000 */
[----:B------:R-:W-:-:S05]  /*2480*/  @!P2 IMAD.MOV.U32 R20, RZ, RZ, 0x1 ;  /* 0x00000001ff14a424 */ /* 0x000fca00078e00ff */
[----:B------:R-:W-:Y:S01]  /*2490*/  DMUL R6, R22, R6 ;  /* 0x0000000616067228 */ /* 0x000fe20000000000 */
[----:B------:R-:W-:Y:S10]  /*24a0*/  @!P2 BRA `(.L_x_84) ;  /* 0x000000000064a947 */ /* 0x000ff40003800000 */
        /* <DEDUP_REMOVED lines=23> */
.L_x_86:
[----:B------:R-:W-:Y:S05]  /*2620*/  BSYNC.RECONVERGENT B5 ;  /* 0x0000000000057941 */ /* 0x000fea0003800200 */
.L_x_85:
[----:B------:R-:W-:-:S07]  /*2630*/  VIADD R20, R9, 0x1 ;  /* 0x0000000109147836 */ /* 0x000fce0000000000 */
.L_x_84:
[----:B------:R-:W-:Y:S05]  /*2640*/  BSYNC.RECONVERGENT B4 ;  /* 0x0000000000047941 */ /* 0x000fea0003800200 */
.L_x_83:
[----:B------:R-:W0:Y:S01]  /*2650*/  LDCU.64 UR6, c[0x4][0x48] ;  /* 0x01000900ff0677ac */ /* 0x000e220008000a00 */
[----:B------:R-:W-:-:S05]  /*2660*/  IMAD.SHL.U32 R2, R20, 0x40, RZ ;  /* 0x0000004014027824 */ /* 0x000fca00078e00ff */
[----:B------:R-:W-:-:S04]  /*2670*/  LOP3.LUT R2, R2, 0x40, RZ, 0xc0, !PT ;  /* 0x0000004002027812 */ /* 0x000fc800078ec0ff */
[----:B0-----:R-:W-:-:S04]  /*2680*/  IADD3 R22, P0, PT, R2, UR6, RZ ;  /* 0x0000000602167c10 */ /* 0x001fc8000ff1e0ff */
[----:B------:R-:W-:Y:S01]  /*2690*/  IADD3.X R23, PT, PT, RZ, UR7, RZ, P0, !PT ;  /* 0x00000007ff177c10 */ /* 0x000fe200087fe4ff */
[----:B------:R-:W-:Y:S01]  /*26a0*/  IMAD.MOV.U32 R24, RZ, RZ, 0x20fd8164 ;  /* 0x20fd8164ff187424 */ /* 0x000fe200078e00ff */
[----:B------:R-:W-:Y:S01]  /*26b0*/  LOP3.LUT R2, R20, 0x1, RZ, 0xc0, !PT ;  /* 0x0000000114027812 */ /* 0x000fe200078ec0ff */
[----:B------:R-:W-:Y:S01]  /*26c0*/  IMAD.MOV.U32 R21, RZ, RZ, 0x3da8ff83 ;  /* 0x3da8ff83ff157424 */ /* 0x000fe200078e00ff */
[----:B------:R-:W0:Y:S01]  /*26d0*/  LDCU.64 UR6, c[0x3][0xb8] ;  /* 0x00c01700ff0677ac */ /* 0x000e220008000a00 */
[----:B------:R-:W2:Y:S04]  /*26e0*/  LDG.E.128.CONSTANT R8, desc[UR4][R22.64] ;  /* 0x0000000416087981 */ /* 0x000ea8000c1e9d00 */
[----:B------:R-:W3:Y:S04]  /*26f0*/  LDG.E.128.CONSTANT R12, desc[UR4][R22.64+0x10] ;  /* 0x00001004160c7981 */ /* 0x000ee8000c1e9d00 */
[----:B------:R-:W4:Y:S01]  /*2700*/  LDG.E.128.CONSTANT R16, desc[UR4][R22.64+0x20] ;  /* 0x0000200416107981 */ /* 0x000f22000c1e9d00 */
[----:B------:R-:W-:Y:S01]  /*2710*/  ISETP.NE.U32.AND P0, PT, R2, 0x1, PT ;  /* 0x000000010200780c */ /* 0x000fe20003f05070 */
[----:B------:R-:W-:-:S03]  /*2720*/  DMUL R2, R4, R4 ;  /* 0x0000000404027228 */ /* 0x000fc60000000000 */
[----:B------:R-:W-:Y:S02]  /*2730*/  FSEL R24, R24, -8.06006814911005101289e+34, !P0 ;  /* 0xf9785eba18187808 */ /* 0x000fe40004000000 */
[----:B------:R-:W-:-:S06]  /*2740*/  FSEL R25, -R21, 0.11223486810922622681, !P0 ;  /* 0x3de5db6515197808 */ /* 0x000fcc0004000100 */
[----:B--2---:R-:W-:-:S08]  /*2750*/  DFMA R8, R2, R24, R8 ;  /* 0x000000180208722b */ /* 0x004fd00000000008 */
[----:B------:R-:W-:-:S08]  /*2760*/  DFMA R8, R2, R8, R10 ;  /* 0x000000080208722b */ /* 0x000fd0000000000a */
[----:B---3--:R-:W-:-:S08]  /*2770*/  DFMA R8, R2, R8, R12 ;  /* 0x000000080208722b */ /* 0x008fd0000000000c */
[----:B------:R-:W-:-:S08]  /*2780*/  DFMA R8, R2, R8, R14 ;  /* 0x000000080208722b */ /* 0x000fd0000000000e */
[----:B----4-:R-:W-:-:S08]  /*2790*/  DFMA R8, R2, R8, R16 ;  /* 0x000000080208722b */ /* 0x010fd00000000010 */
[----:B------:R-:W-:-:S08]  /*27a0*/  DFMA R8, R2, R8, R18 ;  /* 0x000000080208722b */ /* 0x000fd00000000012 */
[----:B------:R-:W-:Y:S02]  /*27b0*/  DFMA R4, R8, R4, R4 ;  /* 0x000000040804722b */ /* 0x000fe40000000004 */
[----:B------:R-:W-:Y:S01]  /*27c0*/  DFMA R2, R2, R8, 1 ;  /* 0x3ff000000202742b */ /* 0x000fe20000000008 */
[----:B------:R-:W1:Y:S09]  /*27d0*/  LDC.64 R8, c[0x3][0xa8] ;  /* 0x00c02a00ff087b82 */ /* 0x000e720000000a00 */
[----:B------:R-:W-:-:S02]  /*27e0*/  FSEL R4, R2, R4, !P0 ;  /* 0x0000000402047208 */ /* 0x000fc40004000000 */
[----:B------:R-:W-:Y:S02]  /*27f0*/  FSEL R5, R3, R5, !P0 ;  /* 0x0000000503057208 */ /* 0x000fe40004000000 */
[----:B------:R-:W-:-:S04]  /*2800*/  LOP3.LUT P0, RZ, R20, 0x2, RZ, 0xc0, !PT ;  /* 0x0000000214ff7812 */ /* 0x000fc8000780c0ff */
[----:B------:R-:W-:-:S10]  /*2810*/  DADD R2, RZ, -R4 ;  /* 0x00000000ff027229 */ /* 0x000fd40000000804 */
[----:B------:R-:W-:Y:S02]  /*2820*/  FSEL R2, R4, R2, !P0 ;  /* 0x0000000204027208 */ /* 0x000fe40004000000 */
[----:B------:R-:W-:Y:S01]  /*2830*/  FSEL R3, R5, R3, !P0 ;  /* 0x0000000305037208 */ /* 0x000fe20004000000 */
[----:B-1----:R-:W-:-:S05]  /*2840*/  DMUL R4, R8, 0.5 ;  /* 0x3fe0000008047828 */ /* 0x002fca0000000000 */
[----:B------:R-:W-:-:S08]  /*2850*/  DADD R2, -R2, 1 ;  /* 0x3ff0000002027429 */ /* 0x000fd00000000100 */
[----:B------:R-:W-:-:S08]  /*2860*/  DADD R2, R6, -R2 ;  /* 0x0000000006027229 */ /* 0x000fd00000000802 */
[----:B0-----:R-:W-:Y:S01]  /*2870*/  DFMA R2, R2, R4, UR6 ;  /* 0x0000000602027e2b */ /* 0x001fe20008000004 */
[----:B------:R-:W-:Y:S10]  /*2880*/  BRA `(.L_x_87) ;  /* 0x0000000800cc7947 */ /* 0x000ff40003800000 */
.L_x_69:
[----:B------:R-:W0:Y:S01]  /*2890*/  LDCU UR8, c[0x3][0x9c] ;  /* 0x00c01380ff0877ac */ /* 0x000e220008000800 */
[----:B------:R-:W1:Y:S01]  /*28a0*/  LDC.64 R10, c[0x3][0x98] ;  /* 0x00c02600ff0a7b82 */ /* 0x000e620000000a00 */
[----:B------:R-:W-:Y:S01]  /*28b0*/  IMAD.MOV.U32 R2, RZ, RZ, 0x1 ;  /* 0x00000001ff027424 */ /* 0x000fe200078e00ff */
[----:B------:R-:W-:Y:S01]  /*28c0*/  BSSY.RECONVERGENT B2, `(.L_x_88) ;  /* 0x0000018000027945 */ /* 0x000fe20003800200 */
[----:B------:R-:W-:Y:S01]  /*28d0*/  UMOV UR6, 0xd2f1a9fc ;  /* 0xd2f1a9fc00067882 */ /* 0x000fe20000000000 */
[----:B------:R-:W-:Y:S02]  /*28e0*/  UMOV UR7, 0x3f50624d ;  /* 0x3f50624d00077882 */ /* 0x000fe40000000000 */
[----:B------:R-:W-:-:S10]  /*28f0*/  DMUL R12, R4, -UR6 ;  /* 0x80000006040c7c28 */ /* 0x000fd40008000000 */
[----:B------:R-:W-:Y:S01]  /*2900*/  FSETP.GEU.AND P1, PT, |R13|, 6.5827683646048100446e-37, PT ;  /* 0x036000000d00780b */ /* 0x000fe20003f2e200 */
[----:B0-----:R-:W1:Y:S02]  /*2910*/  MUFU.RCP64H R3, UR8 ;  /* 0x0000000800037d08 */ /* 0x001e640008001800 */
[----:B-1----:R-:W-:-:S08]  /*2920*/  DFMA R8, R2, -R10, 1 ;  /* 0x3ff000000208742b */ /* 0x002fd0000000080a */
[----:B------:R-:W-:-:S08]  /*2930*/  DFMA R8, R8, R8, R8 ;  /* 0x000000080808722b */ /* 0x000fd00000000008 */
[----:B------:R-:W-:-:S08]  /*2940*/  DFMA R8, R2, R8, R2 ;  /* 0x000000080208722b */ /* 0x000fd00000000002 */
[----:B------:R-:W-:-:S08]  /*2950*/  DFMA R2, R8, -R10, 1 ;  /* 0x3ff000000802742b */ /* 0x000fd0000000080a */
        /* <DEDUP_REMOVED lines=14> */
.L_x_89:
[----:B------:R-:W-:Y:S05]  /*2a40*/  BSYNC.RECONVERGENT B2 ;  /* 0x0000000000027941 */ /* 0x000fea0003800200 */
.L_x_88:
[----:B------:R-:W-:Y:S01]  /*2a50*/  IMAD.MOV.U32 R2, RZ, RZ, 0x652b82fe ;  /* 0x652b82feff027424 */ /* 0x000fe200078e00ff */
[----:B------:R-:W-:Y:S01]  /*2a60*/  UMOV UR6, 0xfefa39ef ;  /* 0xfefa39ef00067882 */ /* 0x000fe20000000000 */
[----:B------:R-:W-:Y:S01]  /*2a70*/  IMAD.MOV.U32 R3, RZ, RZ, 0x3ff71547 ;  /* 0x3ff71547ff037424 */ /* 0x000fe200078e00ff */
[----:B------:R-:W-:Y:S01]  /*2a80*/  UMOV UR7, 0x3fe62e42 ;  /* 0x3fe62e4200077882 */ /* 0x000fe20000000000 */
[----:B------:R-:W-:Y:S01]  /*2a90*/  FSETP.GEU.AND P0, PT, |R9|, 4.1917929649353027344, PT ;  /* 0x4086232b0900780b */ /* 0x000fe20003f0e200 */
[----:B------:R-:W-:Y:S03]  /*2aa0*/  BSSY.RECONVERGENT B2, `(.L_x_90) ;  /* 0x0000036000027945 */ /* 0x000fe60003800200 */
        /* <DEDUP_REMOVED lines=44> */
[----:B------:R-:W-:Y:S02]  /*2d70*/  @!P1 LEA.HI R3, R2, R2, RZ, 0x1 ;  /* 0x0000000202039211 */ /* 0x000fe400078f08ff */
[----:B------:R-:W-:Y:S02]  /*2d80*/  @!P1 MOV R8, RZ ;  /* 0x000000ff00089202 */ /* 0x000fe40000000f00 */
[----:B------:R-:W-:Y:S02]  /*2d90*/  @!P1 SHF.R.S32.HI R3, RZ, 0x1, R3 ;  /* 0x00000001ff039819 */ /* 0x000fe40000011403 */
[----:B------:R-:W-:-:S03]  /*2da0*/  FSEL R5, R5, RZ, P0 ;  /* 0x000000ff05057208 */ /* 0x000fc60000000000 */
[----:B------:R-:W-:Y:S02]  /*2db0*/  @!P1 IMAD.IADD R2, R2, 0x1, -R3 ;  /* 0x0000000102029824 */ /* 0x000fe400078e0a03 */
[----:B------:R-:W-:-:S03]  /*2dc0*/  @!P1 IMAD R3, R3, 0x100000, R11 ;  /* 0x0010000003039824 */ /* 0x000fc600078e020b */
[----:B------:R-:W-:Y:S01]  /*2dd0*/  @!P1 LEA R9, R2, 0x3ff00000, 0x14 ;  /* 0x3ff0000002099811 */ /* 0x000fe200078ea0ff */
[----:B------:R-:W-:-:S06]  /*2de0*/  @!P1 IMAD.MOV.U32 R2, RZ, RZ, R10 ;  /* 0x000000ffff029224 */ /* 0x000fcc00078e000a */
[----:B------:R-:W-:-:S11]  /*2df0*/  @!P1 DMUL R4, R2, R8 ;  /* 0x0000000802049228 */ /* 0x000fd60000000000 */
.L_x_91:
[----:B------:R-:W-:Y:S05]  /*2e00*/  BSYNC.RECONVERGENT B2 ;  /* 0x0000000000027941 */ /* 0x000fea0003800200 */
.L_x_90:
[----:B------:R-:W0:Y:S01]  /*2e10*/  LDCU UR6, c[0x3][0x9c] ;  /* 0x00c01380ff0677ac */ /* 0x000e220008000800 */
[----:B------:R-:W1:Y:S01]  /*2e20*/  LDC.64 R8, c[0x3][0x98] ;  /* 0x00c02600ff087b82 */ /* 0x000e620000000a00 */
[----:B------:R-:W-:Y:S01]  /*2e30*/  IMAD.MOV.U32 R2, RZ, RZ, 0x1 ;  /* 0x00000001ff027424 */ /* 0x000fe200078e00ff */
[----:B------:R-:W-:Y:S01]  /*2e40*/  FSETP.GEU.AND P1, PT, |R27|, 6.5827683646048100446e-37, PT ;  /* 0x036000001b00780b */ /* 0x000fe20003f2e200 */
[----:B------:R-:W-:Y:S01]  /*2e50*/  DMUL R6, R4, R6 ;  /* 0x0000000604067228 */ /* 0x000fe20000000000 */
[----:B0-----:R-:W1:Y:S03]  /*2e60*/  MUFU.RCP64H R3, UR6 ;  /* 0x0000000600037d08 */ /* 0x001e660008001800 */
        /* <DEDUP_REMOVED lines=14> */
[----:B------:R-:W-:Y:S02]  /*2f50*/  IMAD.MOV.U32 R9, RZ, RZ, R27 ;  /* 0x000000ffff097224 */ /* 0x000fe400078e001b */
[----:B0-----:R-:W-:Y:S02]  /*2f60*/  IMAD.U32 R10, RZ, RZ, UR6 ;  /* 0x00000006ff0a7e24 */ /* 0x001fe4000f8e00ff */
[----:B------:R-:W-:-:S07]  /*2f70*/  IMAD.U32 R11, RZ, RZ, UR7 ;  /* 0x00000007ff0b7e24 */ /* 0x000fce000f8e00ff */
[----:B------:R-:W-:Y:S05]  /*2f80*/  CALL.REL.NOINC `($__internal_2_$__cuda_sm20_div_rn_f64_full) ;  /* 0x0000002800887944 */ /* 0x000fea0003c00000 */
[----:B------:R-:W-:-:S07]  /*2f90*/  IMAD.MOV.U32 R11, RZ, RZ, R9 ;  /* 0x000000ffff0b7224 */ /* 0x000fce00078e0009 */
.L_x_92:
        /* <DEDUP_REMOVED lines=41> */
[C---:B------:R-:W-:Y:S02]  /*3230*/  DFMA R12, R4.reuse, R8, 1 ;  /* 0x3ff00000040c742b */ /* 0x040fe40000000008 */
[----:B------:R-:W0:Y:S06]  /*3240*/  LDC.64 R8, c[0x3][0xa8] ;  /* 0x00c02a00ff087b82 */ /* 0x000e2c0000000a00 */
        /* <DEDUP_REMOVED lines=17> */
.L_x_94:
[----:B------:R-:W-:Y:S05]  /*3360*/  BSYNC.RECONVERGENT B2 ;  /* 0x0000000000027941 */ /* 0x000fea0003800200 */
.L_x_93:
[----:B------:R-:W1:Y:S01]  /*3370*/  LDCU.64 UR6, c[0x3][0xb8] ;  /* 0x00c01700ff0677ac */ /* 0x000e620008000a00 */
[----:B------:R-:W-:Y:S02]  /*3380*/  DADD R4, R4, 1 ;  /* 0x3ff0000004047429 */ /* 0x000fe40000000000 */
[----:B0-----:R-:W-:-:S06]  /*3390*/  DMUL R8, R8, 0.5 ;  /* 0x3fe0000008087828 */ /* 0x001fcc0000000000 */
[----:B------:R-:W-:-:S08]  /*33a0*/  DFMA R4, R6, R4, -2 ;  /* 0xc00000000604742b */ /* 0x000fd00000000004 */
[----:B-1----:R-:W-:-:S11]  /*33b0*/  DFMA R2, R8, R4, UR6 ;  /* 0x0000000608027e2b */ /* 0x002fd60008000004 */
.L_x_87:
[----:B------:R-:W-:Y:S05]  /*33c0*/  BSYNC.RECONVERGENT B1 ;  /* 0x0000000000017941 */ /* 0x000fea0003800200 */
.L_x_68:
[----:B------:R-:W0:Y:S02]  /*33d0*/  LDC.64 R4, c[0x0][0x390] ;  /* 0x0000e400ff047b82 */ /* 0x000e240000000a00 */
[----:B0-----:R-:W-:-:S05]  /*33e0*/  IMAD.WIDE R4, R0, 0x8, R4 ;  /* 0x0000000800047825 */ /* 0x001fca00078e0204 */
[----:B------:R2:W-:Y:S01]  /*33f0*/  STG.E.64 desc[UR4][R4.64], R2 ;  /* 0x0000000204007986 */ /* 0x0005e2000c101b04 */
[----:B------:R-:W-:Y:S05]  /*3400*/  BRA `(.L_x_55) ;  /* 0x0000002400487947 */ /* 0x000fea0003800000 */
.L_x_56:
[----:B------:R-:W0:Y:S01]  /*3410*/  LDC.64 R2, c[0x0][0x380] ;  /* 0x0000e000ff027b82 */ /* 0x000e220000000a00 */
[----:B------:R-:W1:Y:S01]  /*3420*/  LDCU.64 UR6, c[0x3][0x98] ;  /* 0x00c01300ff0677ac */ /* 0x000e620008000a00 */
[----:B------:R-:W-:Y:S01]  /*3430*/  MOV R20, 0x54442d18 ;  /* 0x54442d1800147802 */ /* 0x000fe20000000f00 */
[----:B------:R-:W-:Y:S01]  /*3440*/  IMAD.MOV.U32 R21, RZ, RZ, 0x400921fb ;  /* 0x400921fbff157424 */ /* 0x000fe200078e00ff */
[----:B------:R-:W-:Y:S05]  /*3450*/  BSSY.RECONVERGENT B1, `(.L_x_95) ;  /* 0x0000008000017945 */ /* 0x000fea0003800200 */
[----:B-1----:R-:W-:Y:S01]  /*3460*/  DMUL R20, R20, UR6 ;  /* 0x0000000614147c28 */ /* 0x002fe20008000000 */
[----:B0-----:R-:W-:-:S07]  /*3470*/  IMAD.WIDE R8, R0, 0x8, R2 ;  /* 0x0000000800087825 */ /* 0x001fce00078e0202 */
[----:B------:R-:W-:Y:S01]  /*3480*/  DADD R2, -RZ, |R20| ;  /* 0x00000000ff027229 */ /* 0x000fe20000000514 */
[----:B------:R0:W-:Y:S09]  /*3490*/  STG.E.64 desc[UR4][R8.64], RZ ;  /* 0x000000ff08007986 */ /* 0x0001f2000c101b04 */
[----:B------:R-:W-:Y:S01]  /*34a0*/  IMAD.MOV.U32 R6, RZ, RZ, R2 ;  /* 0x000000ffff067224 */ /* 0x000fe200078e0002 */
[----:B------:R-:W-:-:S07]  /*34b0*/  MOV R2, 0x34d0 ;  /* 0x000034d000027802 */ /* 0x000fce0000000f00 */
[----:B0-----:R-:W-:Y:S05]  /*34c0*/  CALL.REL.NOINC `($_Z27InitializeSupercooledSpherePdS_S_S_$__internal_accurate_pow) ;  /* 0x0000002c00807944 */ /* 0x001fea0003c00000 */
[----:B------:R-:W-:Y:S05]  /*34d0*/  BSYNC.RECONVERGENT B1 ;  /* 0x0000000000017941 */ /* 0x000fea0003800200 */
.L_x_95:
[C---:B------:R-:W-:Y:S01]  /*34e0*/  DADD R8, R20.reuse, 2 ;  /* 0x4000000014087429 */ /* 0x040fe20000000000 */
[----:B------:R-:W0:Y:S01]  /*34f0*/  LDCU.64 UR6, c[0x3][0x90] ;  /* 0x00c01200ff0677ac */ /* 0x000e220008000a00 */
[----:B------:R-:W-:Y:S01]  /*3500*/  IMAD.MOV.U32 R22, RZ, RZ, -0x2d0e5604 ;  /* 0xd2f1a9fcff167424 */ /* 0x000fe200078e00ff */
[----:B------:R-:W-:Y:S01]  /*3510*/  DSETP.NEU.AND P0, PT, R20, RZ, PT ;  /* 0x000000ff1400722a */ /* 0x000fe20003f0d000 */
[----:B------:R-:W-:Y:S02]  /*3520*/  IMAD.MOV.U32 R23, RZ, RZ, 0x3f50624d ;  /* 0x3f50624dff177424 */ /* 0x000fe400078e00ff */
[----:B------:R-:W-:Y:S02]  /*3530*/  IMAD.MOV.U32 R18, RZ, RZ, R6 ;  /* 0x000000ffff127224 */ /* 0x000fe400078e0006 */
[----:B------:R-:W-:Y:S02]  /*3540*/  IMAD.MOV.U32 R19, RZ, RZ, R3 ;  /* 0x000000ffff137224 */ /* 0x000fe400078e0003 */
        /* <DEDUP_REMOVED lines=12> */
.L_x_96:
[----:B------:R-:W-:Y:S01]  /*3610*/  BSSY.RECONVERGENT B1, `(.L_x_97) ;  /* 0x0000005000017945 */ /* 0x000fe20003800200 */
[----:B------:R-:W-:Y:S01]  /*3620*/  IMAD.MOV.U32 R6, RZ, RZ, R8 ;  /* 0x000000ffff067224 */ /* 0x000fe200078e0008 */
[----:B------:R-:W-:Y:S01]  /*3630*/  MOV R2, 0x3660 ;  /* 0x0000366000027802 */ /* 0x000fe20000000f00 */
[----:B------:R-:W-:-:S07]  /*3640*/  IMAD.MOV.U32 R3, RZ, RZ, R9 ;  /* 0x000000ffff037224 */ /* 0x000fce00078e0009 */
[----:B------:R-:W-:Y:S05]  /*3650*/  CALL.REL.NOINC `($_Z27InitializeSupercooledSpherePdS_S_S_$__internal_accurate_pow) ;  /* 0x0000002c001c7944 */ /* 0x000fea0003c00000 */
[----:B------:R-:W-:Y:S05]  /*3660*/  BSYNC.RECONVERGENT B1 ;  /* 0x0000000000017941 */ /* 0x000fea0003800200 */
.L_x_97:
        /* <DEDUP_REMOVED lines=17> */
.L_x_98:
        /* <DEDUP_REMOVED lines=21> */
[----:B------:R-:W-:Y:S01]  /*38d0*/  IMAD.MOV.U32 R6, RZ, RZ, R10 ;  /* 0x000000ffff067224 */ /* 0x000fe200078e000a */
[----:B------:R-:W-:-:S07]  /*38e0*/  MOV R7, R9 ;  /* 0x0000000900077202 */ /* 0x000fce0000000f00 */
.L_x_100:
[----:B------:R-:W-:Y:S05]  /*38f0*/  BSYNC.RECONVERGENT B1 ;  /* 0x0000000000017941 */ /* 0x000fea0003800200 */
.L_x_99:
        /* <DEDUP_REMOVED lines=30> */
[----:B------:R-:W-:Y:S02]  /*3ae0*/  IMAD.MOV.U32 R2, RZ, RZ, R10 ;  /* 0x000000ffff027224 */ /* 0x000fe400078e000a */
[----:B------:R-:W-:-:S07]  /*3af0*/  IMAD.MOV.U32 R3, RZ, RZ, R9 ;  /* 0x000000ffff037224 */ /* 0x000fce00078e0009 */
.L_x_104:
[----:B------:R-:W-:Y:S05]  /*3b00*/  BSYNC.RECONVERGENT B2 ;  /* 0x0000000000027941 */ /* 0x000fea0003800200 */
.L_x_103:
        /* <DEDUP_REMOVED lines=28> */
.L_x_108:
[----:B------:R-:W-:Y:S05]  /*3cd0*/  BSYNC.RECONVERGENT B5 ;  /* 0x0000000000057941 */ /* 0x000fea0003800200 */
.L_x_107:
[----:B------:R-:W-:-:S07]  /*3ce0*/  VIADD R24, R9, 0x1 ;  /* 0x0000000109187836 */ /* 0x000fce0000000000 */
.L_x_106:
[----:B------:R-:W-:Y:S05]  /*3cf0*/  BSYNC.RECONVERGENT B4 ;  /* 0x0000000000047941 */ /* 0x000fea0003800200 */
.L_x_105:
        /* <DEDUP_REMOVED lines=21> */
[----:B------:R-:W-:-:S06]  /*3e50*/  MOV R8, 0x1 ;  /* 0x0000000100087802 */ /* 0x000fcc0000000f00 */
        /* <DEDUP_REMOVED lines=28> */
[----:B------:R-:W-:Y:S02]  /*4020*/  IMAD.MOV.U32 R28, RZ, RZ, R10 ;  /* 0x000000ffff1c7224 */ /* 0x000fe400078e000a */
[----:B------:R-:W-:-:S07]  /*4030*/  IMAD.MOV.U32 R29, RZ, RZ, R9 ;  /* 0x000000ffff1d7224 */ /* 0x000fce00078e0009 */
.L_x_109:
        /* <DEDUP_REMOVED lines=27> */
.L_x_111:
[----:B------:R-:W-:Y:S05]  /*41f0*/  BSYNC.RECONVERGENT B4 ;  /* 0x0000000000047941 */ /* 0x000fea0003800200 */
.L_x_110:
        /* <DEDUP_REMOVED lines=19> */
[----:B------:R-:W-:Y:S01]  /*4330*/  MOV R10, 0x1 ;  /* 0x00000001000a7802 */ /* 0x000fe20000000f00 */
        /* <DEDUP_REMOVED lines=38> */
.L_x_113:
[----:B------:R-:W-:Y:S05]  /*45a0*/  BSYNC.RECONVERGENT B2 ;  /* 0x0000000000027941 */ /* 0x000fea0003800200 */
.L_x_112:
[----:B------:R-:W-:Y:S01]  /*45b0*/  IMAD.MOV.U32 R4, RZ, RZ, 0x652b82fe ;  /* 0x652b82feff047424 */ /* 0x000fe200078e00ff */
[----:B------:R-:W-:Y:S01]  /*45c0*/  UMOV UR6, 0xfefa39ef ;  /* 0xfefa39ef00067882 */ /* 0x000fe20000000000 */
[----:B------:R-:W-:Y:S01]  /*45d0*/  IMAD.MOV.U32 R5, RZ, RZ, 0x3ff71547 ;  /* 0x3ff71547ff057424 */ /* 0x000fe200078e00ff */
        /* <DEDUP_REMOVED lines=57> */
.L_x_115:
[----:B------:R-:W-:Y:S05]  /*4970*/  BSYNC.RECONVERGENT B2 ;  /* 0x0000000000027941 */ /* 0x000fea0003800200 */
.L_x_114:
        /* <DEDUP_REMOVED lines=24> */
[----:B------:R-:W-:Y:S02]  /*4b00*/  MOV R19, R3 ;  /* 0x0000000300137202 */ /* 0x000fe40000000f00 */
[----:B------:R-:W-:-:S07]  /*4b10*/  MOV R24, 0x4b30 ;  /* 0x00004b3000187802 */ /* 0x000fce0000000f00 */
[----:B------:R-:W-:Y:S05]  /*4b20*/  CALL.REL.NOINC `($_Z27InitializeSupercooledSpherePdS_S_S_$__internal_trig_reduction_slowpathd) ;  /* 0x0000002000907944 */ /* 0x000fea0003c00000 */
[----:B------:R-:W-:Y:S02]  /*4b30*/  IMAD.MOV.U32 R4, RZ, RZ, R18 ;  /* 0x000000ffff047224 */ /* 0x000fe400078e0012 */
[----:B------:R-:W-:-:S07]  /*4b40*/  IMAD.MOV.U32 R5, RZ, RZ, R19 ;  /* 0x000000ffff057224 */ /* 0x000fce00078e0013 */
.L_x_119:
[----:B------:R-:W-:Y:S05]  /*4b50*/  BSYNC.RECONVERGENT B5 ;  /* 0x0000000000057941 */ /* 0x000fea0003800200 */
.L_x_118:
[----:B------:R-:W-:-:S07]  /*4b60*/  VIADD R20, R9, 0x1 ;  /* 0x0000000109147836 */ /* 0x000fce0000000000 */
.L_x_117:
[----:B------:R-:W-:Y:S05]  /*4b70*/  BSYNC.RECONVERGENT B4 ;  /* 0x0000000000047941 */ /* 0x000fea0003800200 */
.L_x_116:
[----:B------:R-:W0:Y:S01]  /*4b80*/  LDCU.64 UR6, c[0x4][0x48] ;  /* 0x01000900ff0677ac */ /* 0x000e220008000a00 */
[----:B------:R-:W-:-:S05]  /*4b90*/  IMAD.SHL.U32 R2, R20, 0x40, RZ ;  /* 0x0000004014027824 */ /* 0x000fca00078e00ff */
[----:B------:R-:W-:-:S04]  /*4ba0*/  LOP3.LUT R2, R2, 0x40, RZ, 0xc0, !PT ;  /* 0x0000004002027812 */ /* 0x000fc800078ec0ff */
[----:B0-----:R-:W-:-:S05]  /*4bb0*/  IADD3 R22, P0, PT, R2, UR6, RZ ;  /* 0x0000000602167c10 */ /* 0x001fca000ff1e0ff */
[----:B------:R-:W-:Y:S01]  /*4bc0*/  IMAD.X R23, RZ, RZ, UR7, P0 ;  /* 0x00000007ff177e24 */ /* 0x000fe200080e06ff */
[----:B------:R-:W-:Y:S01]  /*4bd0*/  LOP3.LUT R2, R20, 0x1, RZ, 0xc0, !PT ;  /* 0x0000000114027812 */ /* 0x000fe200078ec0ff */
[----:B------:R-:W-:Y:S01]  /*4be0*/  IMAD.MOV.U32 R24, RZ, RZ, 0x20fd8164 ;  /* 0x20fd8164ff187424 */ /* 0x000fe200078e00ff */
[----:B------:R-:W0:Y:S02]  /*4bf0*/  LDCU.64 UR6, c[0x3][0xb8] ;  /* 0x00c01700ff0677ac */ /* 0x000e240008000a00 */
[----:B------:R-:W2:Y:S04]  /*4c00*/  LDG.E.128.CONSTANT R8, desc[UR4][R22.64] ;  /* 0x0000000416087981 */ /* 0x000ea8000c1e9d00 */
[----:B------:R-:W3:Y:S04]  /*4c10*/  LDG.E.128.CONSTANT R12, desc[UR4][R22.64+0x10] ;  /* 0x00001004160c7981 */ /* 0x000ee8000c1e9d00 */
[----:B------:R-:W4:Y:S01]  /*4c20*/  LDG.E.128.CONSTANT R16, desc[UR4][R22.64+0x20] ;  /* 0x0000200416107981 */ /* 0x000f22000c1e9d00 */
[----:B------:R-:W-:Y:S01]  /*4c30*/  IMAD.MOV.U32 R21, RZ, RZ, 0x3da8ff83 ;  /* 0x3da8ff83ff157424 */ /* 0x000fe200078e00ff */
        /* <DEDUP_REMOVED lines=16> */
[----:B------:R-:W-:Y:S02]  /*4d40*/  DADD R2, RZ, -R4 ;  /* 0x00000000ff027229 */ /* 0x000fe40000000804 */
[----:B-1----:R-:W-:-:S08]  /*4d50*/  DMUL R8, R8, 0.5 ;  /* 0x3fe0000008087828 */ /* 0x002fd00000000000 */
[----:B------:R-:W-:Y:S02]  /*4d60*/  FSEL R2, R4, R2, !P0 ;  /* 0x0000000204027208 */ /* 0x000fe40004000000 */
[----:B------:R-:W-:-:S06]  /*4d70*/  FSEL R3, R5, R3, !P0 ;  /* 0x0000000305037208 */ /* 0x000fcc0004000000 */
[----:B------:R-:W-:-:S08]  /*4d80*/  DADD R2, -R2, 1 ;  /* 0x3ff0000002027429 */ /* 0x000fd00000000100 */
[----:B------:R-:W-:-:S08]  /*4d90*/  DADD R2, R6, -R2 ;  /* 0x0000000006027229 */ /* 0x000fd00000000802 */
[----:B0-----:R-:W-:Y:S01]  /*4da0*/  DFMA R2, R8, R2, UR6 ;  /* 0x0000000608027e2b */ /* 0x001fe20008000002 */
[----:B------:R-:W-:Y:S10]  /*4db0*/  BRA `(.L_x_120) ;  /* 0x0000000800cc7947 */ /* 0x000ff40003800000 */
.L_x_102:
        /* <DEDUP_REMOVED lines=27> */
.L_x_122:
[----:B------:R-:W-:Y:S05]  /*4f70*/  BSYNC.RECONVERGENT B2 ;  /* 0x0000000000027941 */ /* 0x000fea0003800200 */
.L_x_121:
        /* <DEDUP_REMOVED lines=43> */
[----:B------:R-:W-:Y:S01]  /*5230*/  LEA R5, R2, R11, 0x14 ;  /* 0x0000000b02057211 */ /* 0x000fe200078ea0ff */
        /* <DEDUP_REMOVED lines=15> */
.L_x_124:
[----:B------:R-:W-:Y:S05]  /*5330*/  BSYNC.RECONVERGENT B2 ;  /* 0x0000000000027941 */ /* 0x000fea0003800200 */
.L_x_123:
        /* <DEDUP_REMOVED lines=25> */
.L_x_125:
        /* <DEDUP_REMOVED lines=60> */
.L_x_127:
[----:B------:R-:W-:Y:S05]  /*5890*/  BSYNC.RECONVERGENT B2 ;  /* 0x0000000000027941 */ /* 0x000fea0003800200 */
.L_x_126:
[----:B------:R-:W1:Y:S01]  /*58a0*/  LDCU.64 UR6, c[0x3][0xb8] ;  /* 0x00c01700ff0677ac */ /* 0x000e620008000a00 */
[----:B------:R-:W-:Y:S02]  /*58b0*/  DADD R4, R4, 1 ;  /* 0x3ff0000004047429 */ /* 0x000fe40000000000 */
[----:B0-----:R-:W-:-:S06]  /*58c0*/  DMUL R8, R8, 0.5 ;  /* 0x3fe0000008087828 */ /* 0x001fcc0000000000 */
[----:B------:R-:W-:-:S08]  /*58d0*/  DFMA R4, R6, R4, -2 ;  /* 0xc00000000604742b */ /* 0x000fd00000000004 */
[----:B-1----:R-:W-:-:S11]  /*58e0*/  DFMA R2, R8, R4, UR6 ;  /* 0x0000000608027e2b */ /* 0x002fd60008000004 */
.L_x_120:
[----:B------:R-:W-:Y:S05]  /*58f0*/  BSYNC.RECONVERGENT B1 ;  /* 0x0000000000017941 */ /* 0x000fea0003800200 */
.L_x_101:
[----:B------:R-:W0:Y:S02]  /*5900*/  LDC.64 R4, c[0x0][0x390] ;  /* 0x0000e400ff047b82 */ /* 0x000e240000000a00 */
[----:B0-----:R-:W-:-:S05]  /*5910*/  IMAD.WIDE R4, R0, 0x8, R4 ;  /* 0x0000000800047825 */ /* 0x001fca00078e0204 */
[----:B------:R1:W-:Y:S02]  /*5920*/  STG.E.64 desc[UR4][R4.64], R2 ;  /* 0x0000000204007986 */ /* 0x0003e4000c101b04 */
.L_x_55:
[----:B------:R-:W-:Y:S05]  /*5930*/  BSYNC.RECONVERGENT B0 ;  /* 0x0000000000007941 */ /* 0x000fea0003800200 */
.L_x_53:
[----:B012---:R-:W0:Y:S08]  /*5940*/  LDC.64 R2, c[0x0][0x388] ;  /* 0x0000e200ff027b82 */ /* 0x007e300000000a00 */
[----:B------:R-:W1:Y:S01]  /*5950*/  LDC.64 R4, c[0x0][0x398] ;  /* 0x0000e600ff047b82 */ /* 0x000e620000000a00 */
[----:B0-----:R-:W-:-:S05]  /*5960*/  IMAD.WIDE R2, R0, 0x8, R2 ;  /* 0x0000000800027825 */ /* 0x001fca00078e0202 */
[----:B------:R-:W-:Y:S01]  /*5970*/  STG.E.64 desc[UR4][R2.64], RZ ;  /* 0x000000ff02007986 */ /* 0x000fe2000c101b04 */
[----:B-1----:R-:W-:-:S05]  /*5980*/  IMAD.WIDE R4, R0, 0x8, R4 ;  /* 0x0000000800047825 */ /* 0x002fca00078e0204 */
[----:B------:R-:W-:Y:S01]  /*5990*/  STG.E.64 desc[UR4][R4.64], RZ ;  /* 0x000000ff04007986 */ /* 0x000fe2000c101b04 */
[----:B------:R-:W-:Y:S05]  /*59a0*/  EXIT ;  /* 0x000000000000794d */ /* 0x000fea0003800000 */
        .weak           $__internal_2_$__cuda_sm20_div_rn_f64_full
        .type           $__internal_2_$__cuda_sm20_div_rn_f64_full,@function
        .size           $__internal_2_$__cuda_sm20_div_rn_f64_full,($__internal_3_$__cuda_sm20_dsqrt_rn_f64_mediumpath_v1 - $__internal_2_$__cuda_sm20_div_rn_f64_full)
$__internal_2_$__cuda_sm20_div_rn_f64_full:
[C---:B------:R-:W-:Y:S01]  /*59b0*/  FSETP.GEU.AND P0, PT, |R11|.reuse, 1.469367938527859385e-39, PT ;  /* 0x001000000b00780b */ /* 0x040fe20003f0e200 */
[--C-:B------:R-:W-:Y:S01]  /*59c0*/  IMAD.MOV.U32 R14, RZ, RZ, R10.reuse ;  /* 0x000000ffff0e7224 */ /* 0x100fe200078e000a */
[----:B------:R-:W-:Y:S01]  /*59d0*/  LOP3.LUT R16, R11, 0x800fffff, RZ, 0xc0, !PT ;  /* 0x800fffff0b107812 */ /* 0x000fe200078ec0ff */
[----:B------:R-:W-:Y:S01]  /*59e0*/  IMAD.MOV.U32 R15, RZ, RZ, R11 ;  /* 0x000000ffff0f7224 */ /* 0x000fe200078e000b */
[----:B------:R-:W-:Y:S01]  /*59f0*/  BSSY.RECONVERGENT B3, `(.L_x_128) ;  /* 0x000005c000037945 */ /* 0x000fe20003800200 */
[----:B------:R-:W-:Y:S01]  /*5a00*/  IMAD.MOV.U32 R31, RZ, RZ, R9 ;  /* 0x000000ffff1f7224 */ /* 0x000fe200078e0009 */
[----:B------:R-:W-:Y:S01]  /*5a10*/  LOP3.LUT R17, R16, 0x3ff00000, RZ, 0xfc, !PT ;  /* 0x3ff0000010117812 */ /* 0x000fe200078efcff */
[----:B------:R-:W-:Y:S02]  /*5a20*/  IMAD.MOV.U32 R16, RZ, RZ, R10 ;  /* 0x000000ffff107224 */ /* 0x000fe400078e000a */
[----:B------:R-:W-:Y:S01]  /*5a30*/  IMAD.MOV.U32 R24, RZ, RZ, 0x1 ;  /* 0x00000001ff187424 */ /* 0x000fe200078e00ff */
[C---:B------:R-:W-:Y:S01]  /*5a40*/  FSETP.GEU.AND P3, PT, |R31|.reuse, 1.469367938527859385e-39, PT ;  /* 0x001000001f00780b */ /* 0x040fe20003f6e200 */
[----:B------:R-:W-:Y:S01]  /*5a50*/  IMAD.MOV.U32 R30, RZ, RZ, R12 ;  /* 0x000000ffff1e7224 */ /* 0x000fe200078e000c */
[----:B------:R-:W-:Y:S01]  /*5a60*/  LOP3.LUT R9, R31, 0x7ff00000, RZ, 0xc0, !PT ;  /* 0x7ff000001f097812 */ /* 0x000fe200078ec0ff */
[----:B------:R-:W-:Y:S01]  /*5a70*/  @!P0 DMUL R16, R14, 8.98846567431157953865e+307 ;  /* 0x7fe000000e108828 */ /* 0x000fe20000000000 */
[----:B------:R-:W-:-:S04]  /*5a80*/  LOP3.LUT R12, R11, 0x7ff00000, RZ, 0xc0, !PT ;  /* 0x7ff000000b0c7812 */ /* 0x000fc800078ec0ff */
[----:B------:R-:W-:Y:S01]  /*5a90*/  ISETP.GE.U32.AND P2, PT, R9, R12, PT ;  /* 0x0000000c0900720c */ /* 0x000fe20003f46070 */
[----:B------:R-:W0:Y:S04]  /*5aa0*/  MUFU.RCP64H R25, R17 ;  /* 0x0000001100197308 */ /* 0x000e280000001800 */
[----:B------:R-:W-:Y:S01]  /*5ab0*/  @!P3 LOP3.LUT R10, R15, 0x7ff00000, RZ, 0xc0, !PT ;  /* 0x7ff000000f0ab812 */ /* 0x000fe200078ec0ff */
[----:B------:R-:W-:Y:S01]  /*5ac0*/  @!P3 IMAD.MOV.U32 R32, RZ, RZ, RZ ;  /* 0x000000ffff20b224 */ /* 0x000fe200078e00ff */
[----:B------:R-:W-:Y:S02]  /*5ad0*/  @!P0 LOP3.LUT R12, R17, 0x7ff00000, RZ, 0xc0, !PT ;  /* 0x7ff00000110c8812 */ /* 0x000fe400078ec0ff */
[----:B------:R-:W-:Y:S01]  /*5ae0*/  @!P3 ISETP.GE.U32.AND P4, PT, R9, R10, PT ;  /* 0x0000000a0900b20c */ /* 0x000fe20003f86070 */
[----:B------:R-:W-:-:S05]  /*5af0*/  IMAD.MOV.U32 R10, RZ, RZ, 0x1ca00000 ;  /* 0x1ca00000ff0a7424 */ /* 0x000fca00078e00ff */
[C---:B------:R-:W-:Y:S02]  /*5b00*/  @!P3 SEL R13, R10.reuse, 0x63400000, !P4 ;  /* 0x634000000a0db807 */ /* 0x040fe40006000000 */
[----:B------:R-:W-:Y:S01]  /*5b10*/  SEL R11, R10, 0x63400000, !P2 ;  /* 0x634000000a0b7807 */ /* 0x000fe20005000000 */
[----:B0-----:R-:W-:Y:S01]  /*5b20*/  DFMA R18, R24, -R16, 1 ;  /* 0x3ff000001812742b */ /* 0x001fe20000000810 */
[----:B------:R-:W-:-:S04]  /*5b30*/  @!P3 LOP3.LUT R13, R13, 0x80000000, R31, 0xf8, !PT ;  /* 0x800000000d0db812 */ /* 0x000fc800078ef81f */
[----:B------:R-:W-:-:S03]  /*5b40*/  @!P3 LOP3.LUT R33, R13, 0x100000, RZ, 0xfc, !PT ;  /* 0x001000000d21b812 */ /* 0x000fc600078efcff */
[----:B------:R-:W-:-:S08]  /*5b50*/  DFMA R18, R18, R18, R18 ;  /* 0x000000121212722b */ /* 0x000fd00000000012 */
[----:B------:R-:W-:Y:S01]  /*5b60*/  DFMA R24, R24, R18, R24 ;  /* 0x000000121818722b */ /* 0x000fe20000000018 */
[----:B------:R-:W-:Y:S01]  /*5b70*/  LOP3.LUT R19, R11, 0x800fffff, R31, 0xf8, !PT ;  /* 0x800fffff0b137812 */ /* 0x000fe200078ef81f */
[----:B------:R-:W-:Y:S02]  /*5b80*/  IMAD.MOV.U32 R18, RZ, RZ, R30 ;  /* 0x000000ffff127224 */ /* 0x000fe400078e001e */
[----:B------:R-:W-:-:S04]  /*5b90*/  IMAD.MOV.U32 R11, RZ, RZ, R9 ;  /* 0x000000ffff0b7224 */ /* 0x000fc800078e0009 */
[----:B------:R-:W-:Y:S02]  /*5ba0*/  DFMA R34, R24, -R16, 1 ;  /* 0x3ff000001822742b */ /* 0x000fe40000000810 */
[----:B------:R-:W-:-:S06]  /*5bb0*/  @!P3 DFMA R18, R18, 2, -R32 ;  /* 0x400000001212b82b */ /* 0x000fcc0000000820 */
[----:B------:R-:W-:-:S04]  /*5bc0*/  DFMA R34, R24, R34, R24 ;  /* 0x000000221822722b */ /* 0x000fc80000000018 */
[----:B------:R-:W-:-:S04]  /*5bd0*/  @!P3 LOP3.LUT R11, R19, 0x7ff00000, RZ, 0xc0, !PT ;  /* 0x7ff00000130bb812 */ /* 0x000fc800078ec0ff */
[----:B------:R-:W-:Y:S01]  /*5be0*/  DMUL R32, R34, R18 ;  /* 0x0000001222207228 */ /* 0x000fe20000000000 */
[----:B------:R-:W-:-:S05]  /*5bf0*/  VIADD R13, R11, 0xffffffff ;  /* 0xffffffff0b0d7836 */ /* 0x000fca0000000000 */
[----:B------:R-:W-:Y:S02]  /*5c00*/  ISETP.GT.U32.AND P0, PT, R13, 0x7feffffe, PT ;  /* 0x7feffffe0d00780c */ /* 0x000fe40003f04070 */
[----:B------:R-:W-:Y:S01]  /*5c10*/  IADD3 R13, PT, PT, R12, -0x1, RZ ;  /* 0xffffffff0c0d7810 */ /* 0x000fe20007ffe0ff */
[----:B------:R-:W-:-:S03]  /*5c20*/  DFMA R24, R32, -R16, R18 ;  /* 0x800000102018722b */ /* 0x000fc60000000012 */
[----:B------:R-:W-:-:S05]  /*5c30*/  ISETP.GT.U32.OR P0, PT, R13, 0x7feffffe, P0 ;  /* 0x7feffffe0d00780c */ /* 0x000fca0000704470 */
[----:B------:R-:W-:-:S08]  /*5c40*/  DFMA R24, R34, R24, R32 ;  /* 0x000000182218722b */ /* 0x000fd00000000020 */
[----:B------:R-:W-:Y:S05]  /*5c50*/  @P0 BRA `(.L_x_129) ;  /* 0x0000000000740947 */ /* 0x000fea0003800000 */
[----:B------:R-:W-:-:S04]  /*5c60*/  LOP3.LUT R12, R15, 0x7ff00000, RZ, 0xc0, !PT ;  /* 0x7ff000000f0c7812 */ /* 0x000fc800078ec0ff */
[CC--:B------:R-:W-:Y:S02]  /*5c70*/  VIADDMNMX R11, R9.reuse, -R12.reuse, 0xb9600000, !PT ;  /* 0xb9600000090b7446 */ /* 0x0c0fe4000780090c */
[----:B------:R-:W-:Y:S01]  /*5c80*/  ISETP.GE.U32.AND P0, PT, R9, R12, PT ;  /* 0x0000000c0900720c */ /* 0x000fe20003f06070 */
[----:B------:R-:W-:Y:S01]  /*5c90*/  IMAD.MOV.U32 R12, RZ, RZ, RZ ;  /* 0x000000ffff0c7224 */ /* 0x000fe200078e00ff */
[----:B------:R-:W-:Y:S02]  /*5ca0*/  VIMNMX R11, PT, PT, R11, 0x46a00000, PT ;  /* 0x46a000000b0b7848 */ /* 0x000fe40003fe0100 */
[----:B------:R-:W-:-:S05]  /*5cb0*/  SEL R10, R10, 0x63400000, !P0 ;  /* 0x634000000a0a7807 */ /* 0x000fca0004000000 */
[----:B------:R-:W-:-:S04]  /*5cc0*/  IMAD.IADD R10, R11, 0x1, -R10 ;  /* 0x000000010b0a7824 */ /* 0x000fc800078e0a0a */
[----:B------:R-:W-:-:S06]  /*5cd0*/  VIADD R13, R10, 0x7fe00000 ;  /* 0x7fe000000a0d7836 */ /* 0x000fcc0000000000 */
[----:B------:R-:W-:-:S10]  /*5ce0*/  DMUL R32, R24, R12 ;  /* 0x0000000c18207228 */ /* 0x000fd40000000000 */
[----:B------:R-:W-:-:S13]  /*5cf0*/  FSETP.GTU.AND P0, PT, |R33|, 1.469367938527859385e-39, PT ;  /* 0x001000002100780b */ /* 0x000fda0003f0c200 */
[----:B------:R-:W-:Y:S05]  /*5d00*/  @P0 BRA `(.L_x_130) ;  /* 0x0000000000a80947 */ /* 0x000fea0003800000 */
[----:B------:R-:W-:-:S06]  /*5d10*/  DFMA R16, R24, -R16, R18 ;  /* 0x800000101810722b */ /* 0x000fcc0000000012 */
[----:B------:R-:W-:-:S04]  /*5d20*/  IMAD.MOV.U32 R16, RZ, RZ, RZ ;  /* 0x000000ffff107224 */ /* 0x000fc800078e00ff */
        /* <DEDUP_REMOVED lines=12> */
[----:B------:R-:W-:-:S03]  /*5df0*/  FSEL R11, R14, R33, !P0 ;  /* 0x000000210e0b7208 */ /* 0x000fc60004000000 */
[----:B------:R-:W-:Y:S02]  /*5e00*/  IMAD.MOV.U32 R32, RZ, RZ, R10 ;  /* 0x000000ffff207224 */ /* 0x000fe400078e000a */
[----:B------:R-:W-:Y:S01]  /*5e10*/  IMAD.MOV.U32 R33, RZ, RZ, R11 ;  /* 0x000000ffff217224 */ /* 0x000fe200078e000b */
[----:B------:R-:W-:Y:S06]  /*5e20*/  BRA `(.L_x_130) ;  /* 0x0000000000607947 */ /* 0x000fec0003800000 */
.L_x_129:
[----:B------:R-:W-:-:S14]  /*5e30*/  DSETP.NAN.AND P0, PT, R30, R30, PT ;  /* 0x0000001e1e00722a */ /* 0x000fdc0003f08000 */
[----:B------:R-:W-:Y:S05]  /*5e40*/  @P0 BRA `(.L_x_131) ;  /* 0x00000000004c0947 */ /* 0x000fea0003800000 */
[----:B------:R-:W-:-:S14]  /*5e50*/  DSETP.NAN.AND P0, PT, R14, R14, PT ;  /* 0x0000000e0e00722a */ /* 0x000fdc0003f08000 */
[----:B------:R-:W-:Y:S05]  /*5e60*/  @P0 BRA `(.L_x_132) ;  /* 0x0000000000340947 */ /* 0x000fea0003800000 */
[----:B------:R-:W-:Y:S01]  /*5e70*/  ISETP.NE.AND P0, PT, R11, R12, PT ;  /* 0x0000000c0b00720c */ /* 0x000fe20003f05270 */
[----:B------:R-:W-:Y:S02]  /*5e80*/  IMAD.MOV.U32 R32, RZ, RZ, 0x0 ;  /* 0x00000000ff207424 */ /* 0x000fe400078e00ff */
[----:B------:R-:W-:-:S10]  /*5e90*/  IMAD.MOV.U32 R33, RZ, RZ, -0x80000 ;  /* 0xfff80000ff217424 */ /* 0x000fd400078e00ff */
[----:B------:R-:W-:Y:S05]  /*5ea0*/  @!P0 BRA `(.L_x_130) ;  /* 0x0000000000408947 */ /* 0x000fea0003800000 */
[----:B------:R-:W-:Y:S02]  /*5eb0*/  ISETP.NE.AND P0, PT, R11, 0x7ff00000, PT ;  /* 0x7ff000000b00780c */ /* 0x000fe40003f05270 */
[----:B------:R-:W-:Y:S02]  /*5ec0*/  LOP3.LUT R15, R31, 0x80000000, R15, 0x48, !PT ;  /* 0x800000001f0f7812 */ /* 0x000fe400078e480f */
[----:B------:R-:W-:-:S13]  /*5ed0*/  ISETP.EQ.OR P0, PT, R12, RZ, !P0 ;  /* 0x000000ff0c00720c */ /* 0x000fda0004702670 */
[----:B------:R-:W-:Y:S01]  /*5ee0*/  @P0 LOP3.LUT R9, R15, 0x7ff00000, RZ, 0xfc, !PT ;  /* 0x7ff000000f090812 */ /* 0x000fe200078efcff */
[----:B------:R-:W-:Y:S02]  /*5ef0*/  @!P0 IMAD.MOV.U32 R32, RZ, RZ, RZ ;  /* 0x000000ffff208224 */ /* 0x000fe400078e00ff */
[----:B------:R-:W-:Y:S02]  /*5f00*/  @!P0 IMAD.MOV.U32 R33, RZ, RZ, R15 ;  /* 0x000000ffff218224 */ /* 0x000fe400078e000f */
[----:B------:R-:W-:Y:S02]  /*5f10*/  @P0 IMAD.MOV.U32 R32, RZ, RZ, RZ ;  /* 0x000000ffff200224 */ /* 0x000fe400078e00ff */
[----:B------:R-:W-:Y:S01]  /*5f20*/  @P0 IMAD.MOV.U32 R33, RZ, RZ, R9 ;  /* 0x000000ffff210224 */ /* 0x000fe200078e0009 */
[----:B------:R-:W-:Y:S06]  /*5f30*/  BRA `(.L_x_130) ;  /* 0x00000000001c7947 */ /* 0x000fec0003800000 */
.L_x_132:
[----:B------:R-:W-:Y:S01]  /*5f40*/  LOP3.LUT R9, R15, 0x80000, RZ, 0xfc, !PT ;  /* 0x000800000f097812 */ /* 0x000fe200078efcff */
[----:B------:R-:W-:-:S03]  /*5f50*/  IMAD.MOV.U32 R32, RZ, RZ, R14 ;  /* 0x000000ffff207224 */ /* 0x000fc600078e000e */
[----:B------:R-:W-:Y:S01]  /*5f60*/  MOV R33, R9 ;  /* 0x0000000900217202 */ /* 0x000fe20000000f00 */
[----:B------:R-:W-:Y:S06]  /*5f70*/  BRA `(.L_x_130) ;  /* 0x00000000000c7947 */ /* 0x000fec0003800000 */
.L_x_131:
[----:B------:R-:W-:Y:S01]  /*5f80*/  LOP3.LUT R9, R31, 0x80000, RZ, 0xfc, !PT ;  /* 0x000800001f097812 */ /* 0x000fe200078efcff */
[----:B------:R-:W-:-:S04]  /*5f90*/  IMAD.MOV.U32 R32, RZ, RZ, R30 ;  /* 0x000000ffff207224 */ /* 0x000fc800078e001e */
[----:B------:R-:W-:-:S07]  /*5fa0*/  IMAD.MOV.U32 R33, RZ, RZ, R9 ;  /* 0x000000ffff217224 */ /* 0x000fce00078e0009 */
.L_x_130:
[----:B------:R-:W-:Y:S05]  /*5fb0*/  BSYNC.RECONVERGENT B3 ;  /* 0x0000000000037941 */ /* 0x000fea0003800200 */
.L_x_128:
[----:B------:R-:W-:Y:S02]  /*5fc0*/  IMAD.MOV.U32 R12, RZ, RZ, R8 ;  /* 0x000000ffff0c7224 */ /* 0x000fe400078e0008 */
[----:B------:R-:W-:Y:S02]  /*5fd0*/  IMAD.MOV.U32 R13, RZ, RZ, 0x0 ;  /* 0x00000000ff0d7424 */ /* 0x000fe400078e00ff */
[----:B------:R-:W-:Y:S02]  /*5fe0*/  IMAD.MOV.U32 R10, RZ, RZ, R32 ;  /* 0x000000ffff0a7224 */ /* 0x000fe400078e0020 */
[----:B------:R-:W-:Y:S01]  /*5ff0*/  IMAD.MOV.U32 R9, RZ, RZ, R33 ;  /* 0x000000ffff097224 */ /* 0x000fe200078e0021 */
[----:B------:R-:W-:Y:S06]  /*6000*/  RET.REL.NODEC R12 `(_Z27InitializeSupercooledSpherePdS_S_S_) ;  /* 0xffffff9c0cfc7950 */ /* 0x000fec0003c3ffff */
        .weak           $__internal_3_$__cuda_sm20_dsqrt_rn_f64_mediumpath_v1
        .type           $__internal_3_$__cuda_sm20_dsqrt_rn_f64_mediumpath_v1,@function
        .size           $__internal_3_$__cuda_sm20_dsqrt_rn_f64_mediumpath_v1,($_Z27InitializeSupercooledSpherePdS_S_S_$__internal_accurate_pow - $__internal_3_$__cuda_sm20_dsqrt_rn_f64_mediumpath_v1)
$__internal_3_$__cuda_sm20_dsqrt_rn_f64_mediumpath_v1:
[----:B------:R-:W-:Y:S01]  /*6010*/  ISETP.GE.U32.AND P0, PT, R4, -0x3400000, PT ;  /* 0xfcc000000400780c */ /* 0x000fe20003f06070 */
[----:B------:R-:W-:Y:S01]  /*6020*/  BSSY.RECONVERGENT B1, `(.L_x_133) ;  /* 0x0000028000017945 */ /* 0x000fe20003800200 */
[----:B------:R-:W-:Y:S02]  /*6030*/  IMAD.MOV.U32 R9, RZ, RZ, R7 ;  /* 0x000000ffff097224 */ /* 0x000fe400078e0007 */
[----:B------:R-:W-:Y:S02]  /*6040*/  IMAD.MOV.U32 R6, RZ, RZ, R18 ;  /* 0x000000ffff067224 */ /* 0x000fe400078e0012 */
[----:B------:R-:W-:Y:S02]  /*6050*/  IMAD.MOV.U32 R7, RZ, RZ, R19 ;  /* 0x000000ffff077224 */ /* 0x000fe400078e0013 */
[----:B------:R-:W-:Y:S02]  /*6060*/  IMAD.MOV.U32 R4, RZ, RZ, R12 ;  /* 0x000000ffff047224 */ /* 0x000fe400078e000c */
[----:B------:R-:W-:-:S03]  /*6070*/  IMAD.MOV.U32 R5, RZ, RZ, R13 ;  /* 0x000000ffff057224 */ /* 0x000fc600078e000d */
        /* <DEDUP_REMOVED lines=9> */
.L_x_134:
        /* <DEDUP_REMOVED lines=9> */
[----:B------:R-:W-:Y:S01]  /*61a0*/  MOV R10, 0x0 ;  /* 0x00000000000a7802 */ /* 0x000fe20000000f00 */
[----:B------:R-:W-:Y:S02]  /*61b0*/  IMAD.MOV.U32 R6, RZ, RZ, RZ ;  /* 0x000000ffff067224 */ /* 0x000fe400078e00ff */
        /* <DEDUP_REMOVED lines=11> */
[----:B------:R-:W-:Y:S01]  /*6270*/  VIADD R5, R5, 0xfcb00000 ;  /* 0xfcb0000005057836 */ /* 0x000fe20000000000 */
[----:B------:R-:W-:Y:S06]  /*6280*/  BRA `(.L_x_135) ;  /* 0x0000000000047947 */ /* 0x000fec0003800000 */
.L_x_136:
[----:B------:R-:W-:-:S11]  /*6290*/  DADD R4, R6, R6 ;  /* 0x0000000006047229 */ /* 0x000fd60000000006 */
.L_x_135:
[----:B------:R-:W-:Y:S05]  /*62a0*/  BSYNC.RECONVERGENT B1 ;  /* 0x0000000000017941 */ /* 0x000fea0003800200 */
.L_x_133:
[----:B------:R-:W-:-:S04]  /*62b0*/  IMAD.MOV.U32 R3, RZ, RZ, 0x0 ;  /* 0x00000000ff037424 */ /* 0x000fc800078e00ff */
[----:B------:R-:W-:Y:S05]  /*62c0*/  RET.REL.NODEC R2 `(_Z27InitializeSupercooledSpherePdS_S_S_) ;  /* 0xffffff9c024c7950 */ /* 0x000fea0003c3ffff */
        .type           $_Z27InitializeSupercooledSpherePdS_S_S_$__internal_accurate_pow,@function
        .size           $_Z27InitializeSupercooledSpherePdS_S_S_$__internal_accurate_pow,($_Z27InitializeSupercooledSpherePdS_S_S_$__internal_trig_reduction_slowpathd - $_Z27InitializeSupercooledSpherePdS_S_S_$__internal_accurate_pow)
$_Z27InitializeSupercooledSpherePdS_S_S_$__internal_accurate_pow:
[----:B------:R-:W-:Y:S01]  /*62d0*/  ISETP.GT.U32.AND P0, PT, R3, 0xfffff, PT ;  /* 0x000fffff0300780c */ /* 0x000fe20003f04070 */
[--C-:B------:R-:W-:Y:S01]  /*62e0*/  IMAD.MOV.U32 R7, RZ, RZ, R3.reuse ;  /* 0x000000ffff077224 */ /* 0x100fe200078e0003 */
[----:B------:R-:W-:Y:S01]  /*62f0*/  UMOV UR6, 0x7d2cafe2 ;  /* 0x7d2cafe200067882 */ /* 0x000fe20000000000 */
[----:B------:R-:W-:Y:S01]  /*6300*/  IMAD.MOV.U32 R8, RZ, RZ, RZ ;  /* 0x000000ffff087224 */ /* 0x000fe200078e00ff */
[----:B------:R-:W-:Y:S01]  /*6310*/  UMOV UR7, 0x3eb0f5ff ;  /* 0x3eb0f5ff00077882 */ /* 0x000fe20000000000 */
[----:B------:R-:W-:Y:S01]  /*6320*/  SHF.R.U32.HI R3, RZ, 0x14, R3 ;  /* 0x00000014ff037819 */ /* 0x000fe20000011603 */
[----:B------:R-:W-:Y:S01]  /*6330*/  UMOV UR8, 0x3b39803f ;  /* 0x3b39803f00087882 */ /* 0x000fe20000000000 */
[----:B------:R-:W-:-:S06]  /*6340*/  UMOV UR9, 0x3c7abc9e ;  /* 0x3c7abc9e00097882 */ /* 0x000fcc0000000000 */
[----:B------:R-:W-:-:S10]  /*6350*/  @!P0 DMUL R16, R6, 1.80143985094819840000e+16 ;  /* 0x4350000006108828 */ /* 0x000fd40000000000 */
[----:B------:R-:W-:Y:S01]  /*6360*/  @!P0 IMAD.MOV.U32 R7, RZ, RZ, R17 ;  /* 0x000000ffff078224 */ /* 0x000fe200078e0011 */
[----:B------:R-:W-:Y:S01]  /*6370*/  @!P0 LEA.HI R3, R17, 0xffffffca, RZ, 0xc ;  /* 0xffffffca11038811 */ /* 0x000fe200078f60ff */
[----:B------:R-:W-:-:S03]  /*6380*/  @!P0 IMAD.MOV.U32 R6, RZ, RZ, R16 ;  /* 0x000000ffff068224 */ /* 0x000fc600078e0010 */
[----:B------:R-:W-:Y:S01]  /*6390*/  LOP3.LUT R7, R7, 0x800fffff, RZ, 0xc0, !PT ;  /* 0x800fffff07077812 */ /* 0x000fe200078ec0ff */
[----:B------:R-:W-:-:S03]  /*63a0*/  IMAD.MOV.U32 R12, RZ, RZ, R6 ;  /* 0x000000ffff0c7224 */ /* 0x000fc600078e0006 */
[----:B------:R-:W-:-:S04]  /*63b0*/  LOP3.LUT R7, R7, 0x3ff00000, RZ, 0xfc, !PT ;  /* 0x3ff0000007077812 */ /* 0x000fc800078efcff */
[----:B------:R-:W-:Y:S01]  /*63c0*/  ISETP.GE.U32.AND P1, PT, R7, 0x3ff6a09f, PT ;  /* 0x3ff6a09f0700780c */ /* 0x000fe20003f26070 */
[----:B------:R-:W-:-:S12]  /*63d0*/  IMAD.MOV.U32 R13, RZ, RZ, R7 ;  /* 0x000000ffff0d7224 */ /* 0x000fd800078e0007 */
[----:B------:R-:W-:-:S04]  /*63e0*/  @P1 VIADD R6, R13, 0xfff00000 ;  /* 0xfff000000d061836 */ /* 0x000fc80000000000 */
[----:B------:R-:W-:-:S06]  /*63f0*/  @P1 IMAD.MOV.U32 R13, RZ, RZ, R6 ;  /* 0x000000ffff0d1224 */ /* 0x000fcc00078e0006 */
[C---:B------:R-:W-:Y:S02]  /*6400*/  DADD R14, R12.reuse, 1 ;  /* 0x3ff000000c0e7429 */ /* 0x040fe40000000000 */
[----:B------:R-:W-:-:S04]  /*6410*/  DADD R12, R12, -1 ;  /* 0xbff000000c0c7429 */ /* 0x000fc80000000000 */
[----:B------:R-:W0:Y:S02]  /*6420*/  MUFU.RCP64H R9, R15 ;  /* 0x0000000f00097308 */ /* 0x000e240000001800 */
[----:B0-----:R-:W-:-:S08]  /*6430*/  DFMA R6, -R14, R8, 1 ;  /* 0x3ff000000e06742b */ /* 0x001fd00000000108 */
[----:B------:R-:W-:-:S08]  /*6440*/  DFMA R6, R6, R6, R6 ;  /* 0x000000060606722b */ /* 0x000fd00000000006 */
[----:B------:R-:W-:Y:S01]  /*6450*/  DFMA R6, R8, R6, R8 ;  /* 0x000000060806722b */ /* 0x000fe20000000008 */
[----:B------:R-:W-:Y:S02]  /*6460*/  IMAD.MOV.U32 R8, RZ, RZ, 0x41ad3b5a ;  /* 0x41ad3b5aff087424 */ /* 0x000fe400078e00ff */
[----:B------:R-:W-:-:S05]  /*6470*/  IMAD.MOV.U32 R9, RZ, RZ, 0x3ed0f5d2 ;  /* 0x3ed0f5d2ff097424 */ /* 0x000fca00078e00ff */
[----:B------:R-:W-:-:S08]  /*6480*/  DMUL R10, R12, R6 ;  /* 0x000000060c0a7228 */ /* 0x000fd00000000000 */
[----:B------:R-:W-:-:S08]  /*6490*/  DFMA R10, R12, R6, R10 ;  /* 0x000000060c0a722b */ /* 0x000fd0000000000a */
[----:B------:R-:W-:-:S08]  /*64a0*/  DMUL R30, R10, R10 ;  /* 0x0000000a0a1e7228 */ /* 0x000fd00000000000 */
[----:B------:R-:W-:Y:S01]  /*64b0*/  DFMA R8, R30, UR6, R8 ;  /* 0x000000061e087c2b */ /* 0x000fe20008000008 */
[----:B------:R-:W-:Y:S01]  /*64c0*/  UMOV UR6, 0x75488a3f ;  /* 0x75488a3f00067882 */ /* 0x000fe20000000000 */
[----:B------:R-:W-:-:S06]  /*64d0*/  UMOV UR7, 0x3ef3b20a ;  /* 0x3ef3b20a00077882 */ /* 0x000fcc0000000000 */
[----:B------:R-:W-:Y:S01]  /*64e0*/  DFMA R24, R30, R8, UR6 ;  /* 0x000000061e187e2b */ /* 0x000fe20008000008 */
[----:B------:R-:W-:Y:S01]  /*64f0*/  UMOV UR6, 0xe4faecd5 ;  /* 0xe4faecd500067882 */ /* 0x000fe20000000000 */
[----:B------:R-:W-:Y:S01]  /*6500*/  UMOV UR7, 0x3f1745cd ;  /* 0x3f1745cd00077882 */ /* 0x000fe20000000000 */
[----:B------:R-:W-:-:S05]  /*6510*/  DADD R8, R12, -R10 ;  /* 0x000000000c087229 */ /* 0x000fca000000080a */
[----:B------:R-:W-:Y:S01]  /*6520*/  DFMA R24, R30, R24, UR6 ;  /* 0x000000061e187e2b */ /* 0x000fe20008000018 */
[----:B------:R-:W-:Y:S01]  /*6530*/  UMOV UR6, 0x258a578b ;  /* 0x258a578b00067882 */ /* 0x000fe20000000000 */
[----:B------:R-:W-:Y:S01]  /*6540*/  UMOV UR7, 0x3f3c71c7 ;  /* 0x3f3c71c700077882 */ /* 0x000fe20000000000 */
[----:B------:R-:W-:-:S05]  /*6550*/  DADD R8, R8, R8 ;  /* 0x0000000008087229 */ /* 0x000fca0000000008 */
[----:B------:R-:W-:Y:S01]  /*6560*/  DFMA R24, R30, R24, UR6 ;  /* 0x000000061e187e2b */ /* 0x000fe20008000018 */
[----:B------:R-:W-:Y:S01]  /*6570*/  UMOV UR6, 0x9242b910 ;  /* 0x9242b91000067882 */ /* 0x000fe20000000000 */
[----:B------:R-:W-:Y:S01]  /*6580*/  UMOV UR7, 0x3f624924 ;  /* 0x3f62492400077882 */ /* 0x000fe20000000000 */
[----:B------:R-:W-:-:S05]  /*6590*/  DFMA R8, R12, -R10, R8 ;  /* 0x8000000a0c08722b */ /* 0x000fca0000000008 */
[----:B------:R-:W-:Y:S01]  /*65a0*/  DFMA R24, R30, R24, UR6 ;  /* 0x000000061e187e2b */ /* 0x000fe20008000018 */
[----:B------:R-:W-:Y:S01]  /*65b0*/  UMOV UR6, 0x99999dfb ;  /* 0x99999dfb00067882 */ /* 0x000fe20000000000 */
[----:B------:R-:W-:Y:S01]  /*65c0*/  UMOV UR7, 0x3f899999 ;  /* 0x3f89999900077882 */ /* 0x000fe20000000000 */
[----:B------:R-:W-:Y:S02]  /*65d0*/  DMUL R8, R6, R8 ;  /* 0x0000000806087228 */ /* 0x000fe40000000000 */
[----:B------:R-:W-:-:S03]  /*65e0*/  DMUL R6, R10, R10 ;  /* 0x0000000a0a067228 */ /* 0x000fc60000000000 */
[----:B------:R-:W-:Y:S01]  /*65f0*/  DFMA R24, R30, R24, UR6 ;  /* 0x000000061e187e2b */ /* 0x000fe20008000018 */
[----:B------:R-:W-:Y:S01]  /*6600*/  UMOV UR6, 0x55555555 ;  /* 0x5555555500067882 */ /* 0x000fe20000000000 */
[----:B------:R-:W-:-:S03]  /*6610*/  UMOV UR7, 0x3fb55555 ;  /* 0x3fb5555500077882 */ /* 0x000fc60000000000 */
[----:B------:R-:W-:-:S03]  /*6620*/  DMUL R16, R10, R6 ;  /* 0x000000060a107228 */ /* 0x000fc60000000000 */
[----:B------:R-:W-:-:S08]  /*6630*/  DFMA R12, R30, R24, UR6 ;  /* 0x000000061e0c7e2b */ /* 0x000fd00008000018 */
[----:B------:R-:W-:Y:S01]  /*6640*/  DADD R14, -R12, UR6 ;  /* 0x000000060c0e7e29 */ /* 0x000fe20008000100 */
[----:B------:R-:W-:Y:S01]  /*6650*/  UMOV UR6, 0xb9e7b0 ;  /* 0x00b9e7b000067882 */ /* 0x000fe20000000000 */
[----:B------:R-:W-:-:S06]  /*6660*/  UMOV UR7, 0x3c46a4cb ;  /* 0x3c46a4cb00077882 */ /* 0x000fcc0000000000 */
[----:B------:R-:W-:Y:S02]  /*6670*/  DFMA R14, R30, R24, R14 ;  /* 0x000000181e0e722b */ /* 0x000fe4000000000e */
[----:B------:R-:W-:Y:S01]  /*6680*/  DFMA R24, R10, R10, -R6 ;  /* 0x0000000a0a18722b */ /* 0x000fe20000000806 */
[----:B------:R-:W-:Y:S01]  /*6690*/  VIADD R31, R9, 0x100000 ;  /* 0x00100000091f7836 */ /* 0x000fe20000000000 */
[----:B------:R-:W-:-:S06]  /*66a0*/  MOV R30, R8 ;  /* 0x00000008001e7202 */ /* 0x000fcc0000000f00 */
[----:B------:R-:W-:Y:S02]  /*66b0*/  DFMA R24, R10, R30, R24 ;  /* 0x0000001e0a18722b */ /* 0x000fe40000000018 */
[----:B------:R-:W-:Y:S01]  /*66c0*/  DADD R30, R14, -UR6 ;  /* 0x800000060e1e7e29 */ /* 0x000fe20008000000 */
[----:B------:R-:W-:Y:S01]  /*66d0*/  UMOV UR6, 0x80000000 ;  /* 0x8000000000067882 */ /* 0x000fe20000000000 */
[----:B------:R-:W-:Y:S01]  /*66e0*/  DFMA R14, R10, R6, -R16 ;  /* 0x000000060a0e722b */ /* 0x000fe20000000810 */
[----:B------:R-:W-:-:S07]  /*66f0*/  UMOV UR7, 0x43300000 ;  /* 0x4330000000077882 */ /* 0x000fce0000000000 */
[----:B------:R-:W-:Y:S02]  /*6700*/  DFMA R14, R8, R6, R14 ;  /* 0x00000006080e722b */ /* 0x000fe4000000000e */
[----:B------:R-:W-:-:S06]  /*6710*/  DADD R6, R12, R30 ;  /* 0x000000000c067229 */ /* 0x000fcc000000001e */
[----:B------:R-:W-:Y:S02]  /*6720*/  DFMA R14, R10, R24, R14 ;  /* 0x000000180a0e722b */ /* 0x000fe4000000000e */
[----:B------:R-:W-:Y:S02]  /*6730*/  DADD R24, R12, -R6 ;  /* 0x000000000c187229 */ /* 0x000fe40000000806 */
[----:B------:R-:W-:-:S06]  /*6740*/  DMUL R12, R6, R16 ;  /* 0x00000010060c7228 */ /* 0x000fcc0000000000 */
[----:B------:R-:W-:Y:S02]  /*6750*/  DADD R30, R30, R24 ;  /* 0x000000001e1e7229 */ /* 0x000fe40000000018 */
[----:B------:R-:W-:-:S08]  /*6760*/  DFMA R24, R6, R16, -R12 ;  /* 0x000000100618722b */ /* 0x000fd0000000080c */
[----:B------:R-:W-:-:S08]  /*6770*/  DFMA R14, R6, R14, R24 ;  /* 0x0000000e060e722b */ /* 0x000fd00000000018 */
[----:B------:R-:W-:-:S08]  /*6780*/  DFMA R30, R30, R16, R14 ;  /* 0x000000101e1e722b */ /* 0x000fd0000000000e */
[----:B------:R-:W-:-:S08]  /*6790*/  DADD R6, R12, R30 ;  /* 0x000000000c067229 */ /* 0x000fd0000000001e */
[--C-:B------:R-:W-:Y:S02]  /*67a0*/  DADD R14, R10, R6.reuse ;  /* 0x000000000a0e7229 */ /* 0x100fe40000000006 */
[----:B------:R-:W-:-:S06]  /*67b0*/  DADD R12, R12, -R6 ;  /* 0x000000000c0c7229 */ /* 0x000fcc0000000806 */
[----:B------:R-:W-:Y:S02]  /*67c0*/  DADD R10, R10, -R14 ;  /* 0x000000000a0a7229 */ /* 0x000fe4000000080e */
[----:B------:R-:W-:-:S06]  /*67d0*/  DADD R12, R30, R12 ;  /* 0x000000001e0c7229 */ /* 0x000fcc000000000c */
[----:B------:R-:W-:Y:S01]  /*67e0*/  DADD R10, R6, R10 ;  /* 0x00000000060a7229 */ /* 0x000fe2000000000a */
[C---:B------:R-:W-:Y:S02]  /*67f0*/  VIADD R6, R3.reuse, 0xfffffc01 ;  /* 0xfffffc0103067836 */ /* 0x040fe40000000000 */
[----:B------:R-:W-:Y:S02]  /*6800*/  @P1 VIADD R6, R3, 0xfffffc02 ;  /* 0xfffffc0203061836 */ /* 0x000fe40000000000 */
[----:B------:R-:W-:-:S03]  /*6810*/  IMAD.MOV.U32 R7, RZ, RZ, 0x43300000 ;  /* 0x43300000ff077424 */ /* 0x000fc600078e00ff */
[----:B------:R-:W-:Y:S01]  /*6820*/  DADD R12, R12, R10 ;  /* 0x000000000c0c7229 */ /* 0x000fe2000000000a */
[----:B------:R-:W-:-:S06]  /*6830*/  LOP3.LUT R6, R6, 0x80000000, RZ, 0x3c, !PT ;  /* 0x8000000006067812 */ /* 0x000fcc00078e3cff */
[----:B------:R-:W-:Y:S01]  /*6840*/  DADD R10, R6, -UR6 ;  /* 0x80000006060a7e29 */ /* 0x000fe20008000000 */
[----:B------:R-:W-:Y:S01]  /*6850*/  UMOV UR6, 0xfefa39ef ;  /* 0xfefa39ef00067882 */ /* 0x000fe20000000000 */
[----:B------:R-:W-:Y:S01]  /*6860*/  DADD R8, R8, R12 ;  /* 0x0000000008087229 */ /* 0x000fe2000000000c */
[----:B------:R-:W-:-:S07]  /*6870*/  UMOV UR7, 0x3fe62e42 ;  /* 0x3fe62e4200077882 */ /* 0x000fce0000000000 */
        /* <DEDUP_REMOVED lines=13> */
[----:B------:R-:W-:Y:S02]  /*6950*/  IMAD.MOV.U32 R6, RZ, RZ, 0x652b82fe ;  /* 0x652b82feff067424 */ /* 0x000fe400078e00ff */
[----:B------:R-:W-:-:S05]  /*6960*/  IMAD.MOV.U32 R7, RZ, RZ, 0x3ff71547 ;  /* 0x3ff71547ff077424 */ /* 0x000fca00078e00ff */
        /* <DEDUP_REMOVED lines=50> */
[----:B------:R-:W-:Y:S02]  /*6c90*/  FSEL R13, R13, RZ, P0 ;  /* 0x000000ff0d0d7208 */ /* 0x000fe40000000000 */
[----:B------:R-:W-:-:S05]  /*6ca0*/  @!P1 SHF.R.S32.HI R3, RZ, 0x1, R3 ;  /* 0x00000001ff039819 */ /* 0x000fca0000011403 */
[----:B------:R-:W-:Y:S02]  /*6cb0*/  @!P1 IMAD.IADD R6, R6, 0x1, -R3 ;  /* 0x0000000106069824 */ /* 0x000fe400078e0a03 */
[----:B------:R-:W-:-:S03]  /*6cc0*/  @!P1 IMAD R9, R3, 0x100000, R9 ;  /* 0x0010000003099824 */ /* 0x000fc600078e0209 */
[----:B------:R-:W-:Y:S01]  /*6cd0*/  @!P1 LEA R7, R6, 0x3ff00000, 0x14 ;  /* 0x3ff0000006079811 */ /* 0x000fe200078ea0ff */
[----:B------:R-:W-:-:S06]  /*6ce0*/  @!P1 IMAD.MOV.U32 R6, RZ, RZ, RZ ;  /* 0x000000ffff069224 */ /* 0x000fcc00078e00ff */
[----:B------:R-:W-:-:S11]  /*6cf0*/  @!P1 DMUL R12, R8, R6 ;  /* 0x00000006080c9228 */ /* 0x000fd60000000000 */
.L_x_137:
[----:B------:R-:W-:Y:S01]  /*6d00*/  DFMA R10, R10, R12, R12 ;  /* 0x0000000c0a0a722b */ /* 0x000fe2000000000c */
[----:B------:R-:W-:Y:S01]  /*6d10*/  IMAD.MOV.U32 R8, RZ, RZ, R2 ;  /* 0x000000ffff087224 */ /* 0x000fe200078e0002 */
[----:B------:R-:W-:Y:S01]  /*6d20*/  DSETP.NEU.AND P0, PT, |R12|, +INF , PT ;  /* 0x7ff000000c00742a */ /* 0x000fe20003f0d200 */
[----:B------:R-:W-:-:S07]  /*6d30*/  IMAD.MOV.U32 R9, RZ, RZ, 0x0 ;  /* 0x00000000ff097424 */ /* 0x000fce00078e00ff */
[----:B------:R-:W-:Y:S02]  /*6d40*/  FSEL R6, R12, R10, !P0 ;  /* 0x0000000a0c067208 */ /* 0x000fe40004000000 */
[----:B------:R-:W-:Y:S01]  /*6d50*/  FSEL R3, R13, R11, !P0 ;  /* 0x0000000b0d037208 */ /* 0x000fe20004000000 */
[----:B------:R-:W-:Y:S06]  /*6d60*/  RET.REL.NODEC R8 `(_Z27InitializeSupercooledSpherePdS_S_S_) ;  /* 0xffffff9008a47950 */ /* 0x000fec0003c3ffff */
        .type           $_Z27InitializeSupercooledSpherePdS_S_S_$__internal_trig_reduction_slowpathd,@function
        .size           $_Z27InitializeSupercooledSpherePdS_S_S_$__internal_trig_reduction_slowpathd,(.L_x_152 - $_Z27InitializeSupercooledSpherePdS_S_S_$__internal_trig_reduction_slowpathd)
$_Z27InitializeSupercooledSpherePdS_S_S_$__internal_trig_reduction_slowpathd:
[----:B------:R-:W-:Y:S01]  /*6d70*/  SHF.R.U32.HI R25, RZ, 0x14, R19 ;  /* 0x00000014ff197819 */ /* 0x000fe20000011613 */
[----:B------:R-:W-:-:S03]  /*6d80*/  IMAD.MOV.U32 R9, RZ, RZ, RZ ;  /* 0x000000ffff097224 */ /* 0x000fc600078e00ff */
[----:B------:R-:W-:-:S04]  /*6d90*/  LOP3.LUT R10, R25, 0x7ff, RZ, 0xc0, !PT ;  /* 0x000007ff190a7812 */ /* 0x000fc800078ec0ff */
[----:B------:R-:W-:-:S13]  /*6da0*/  ISETP.NE.AND P0, PT, R10, 0x7ff, PT ;  /* 0x000007ff0a00780c */ /* 0x000fda0003f05270 */
[----:B------:R-:W-:Y:S05]  /*6db0*/  @!P0 BRA `(.L_x_138) ;  /* 0x0000000800688947 */ /* 0x000fea0003800000 */
[----:B------:R-:W-:Y:S01]  /*6dc0*/  IADD3 R10, PT, PT, R10, -0x400, RZ ;  /* 0xfffffc000a0a7810 */ /* 0x000fe20007ffe0ff */
[----:B------:R-:W-:Y:S01]  /*6dd0*/  BSSY.RECONVERGENT B2, `(.L_x_139) ;  /* 0x0000034000027945 */ /* 0x000fe20003800200 */
[----:B------:R-:W-:Y:S02]  /*6de0*/  CS2R R32, SRZ ;  /* 0x0000000000207805 */ /* 0x000fe4000001ff00 */
[----:B------:R-:W-:Y:S02]  /*6df0*/  SHF.R.U32.HI R16, RZ, 0x6, R10 ;  /* 0x00000006ff107819 */ /* 0x000fe4000001160a */
[----:B------:R-:W-:Y:S02]  /*6e00*/  ISETP.GE.U32.AND P0, PT, R10, 0x80, PT ;  /* 0x000000800a00780c */ /* 0x000fe40003f06070 */
[C---:B------:R-:W-:Y:S02]  /*6e10*/  IADD3 R9, PT, PT, -R16.reuse, 0x13, RZ ;  /* 0x0000001310097810 */ /* 0x040fe40007ffe1ff */
[----:B------:R-:W-:-:S02]  /*6e20*/  IADD3 R14, PT, PT, -R16, 0xf, RZ ;  /* 0x0000000f100e7810 */ /* 0x000fc40007ffe1ff */
[----:B------:R-:W-:-:S04]  /*6e30*/  SEL R9, R9, 0x12, P0 ;  /* 0x0000001209097807 */ /* 0x000fc80000000000 */
[----:B------:R-:W-:-:S13]  /*6e40*/  ISETP.GE.AND P0, PT, R14, R9, PT ;  /* 0x000000090e00720c */ /* 0x000fda0003f06270 */
[----:B------:R-:W-:Y:S05]  /*6e50*/  @P0 BRA `(.L_x_140) ;  /* 0x0000000000ac0947 */ /* 0x000fea0003800000 */
[----:B------:R-:W0:Y:S01]  /*6e60*/  LDC.64 R30, c[0x0][0x358] ;  /* 0x0000d600ff1e7b82 */ /* 0x000e220000000a00 */
[C---:B------:R-:W-:Y:S01]  /*6e70*/  SHF.L.U64.HI R11, R8.reuse, 0xb, R19 ;  /* 0x0000000b080b7819 */ /* 0x040fe20000010213 */
[----:B------:R-:W-:Y:S01]  /*6e80*/  BSSY.RECONVERGENT B3, `(.L_x_141) ;  /* 0x0000022000037945 */ /* 0x000fe20003800200 */
[----:B------:R-:W-:Y:S01]  /*6e90*/  IADD3 R16, PT, PT, RZ, -R16, -R9 ;  /* 0x80000010ff107210 */ /* 0x000fe20007ffe809 */
[----:B------:R-:W-:Y:S01]  /*6ea0*/  IMAD.SHL.U32 R12, R8, 0x800, RZ ;  /* 0x00000800080c7824 */ /* 0x000fe200078e00ff */
[----:B------:R-:W-:Y:S01]  /*6eb0*/  CS2R R32, SRZ ;  /* 0x0000000000207805 */ /* 0x000fe2000001ff00 */
[----:B------:R-:W-:Y:S01]  /*6ec0*/  IMAD.MOV.U32 R15, RZ, RZ, RZ ;  /* 0x000000ffff0f7224 */ /* 0x000fe200078e00ff */
[----:B------:R-:W-:-:S07]  /*6ed0*/  LOP3.LUT R11, R11, 0x80000000, RZ, 0xfc, !PT ;  /* 0x800000000b0b7812 */ /* 0x000fce00078efcff */
.L_x_142:
[----:B------:R-:W1:Y:S01]  /*6ee0*/  LDC.64 R8, c[0x4][0x40] ;  /* 0x01001000ff087b82 */ /* 0x000e620000000a00 */
[----:B0-----:R-:W-:Y:S02]  /*6ef0*/  R2UR UR6, R30 ;  /* 0x000000001e0672ca */ /* 0x001fe400000e0000 */
[----:B------:R-:W-:Y:S01]  /*6f00*/  R2UR UR7, R31 ;  /* 0x000000001f0772ca */ /* 0x000fe200000e0000 */
[----:B-1----:R-:W-:-:S12]  /*6f10*/  IMAD.WIDE R34, R14, 0x8, R8 ;  /* 0x000000080e227825 */ /* 0x002fd800078e0208 */
[----:B------:R-:W2:Y:S01]  /*6f20*/  LDG.E.64.CONSTANT R34, desc[UR6][R34.64] ;  /* 0x0000000622227981 */ /* 0x000ea2000c1e9b00 */
[----:B------:R-:W-:Y:S02]  /*6f30*/  VIADD R16, R16, 0x1 ;  /* 0x0000000110107836 */ /* 0x000fe40000000000 */
[C---:B------:R-:W-:Y:S02]  /*6f40*/  IMAD R17, R15.reuse, 0x8, R1 ;  /* 0x000000080f117824 */ /* 0x040fe400078e0201 */
[----:B------:R-:W-:Y:S02]  /*6f50*/  VIADD R15, R15, 0x1 ;  /* 0x000000010f0f7836 */ /* 0x000fe40000000000 */
[----:B------:R-:W-:Y:S02]  /*6f60*/  VIADD R14, R14, 0x1 ;  /* 0x000000010e0e7836 */ /* 0x000fe40000000000 */
[----:B--2---:R-:W-:-:S04]  /*6f70*/  IMAD.WIDE.U32 R32, P2, R34, R12, R32 ;  /* 0x0000000c22207225 */ /* 0x004fc80007840020 */
[CC--:B------:R-:W-:Y:S02]  /*6f80*/  IMAD R9, R34.reuse, R11.reuse, RZ ;  /* 0x0000000b22097224 */ /* 0x0c0fe400078e02ff */
[----:B------:R-:W-:-:S03]  /*6f90*/  IMAD.HI.U32 R13, R34, R11, RZ ;  /* 0x0000000b220d7227 */ /* 0x000fc600078e00ff */
[----:B------:R-:W-:Y:S01]  /*6fa0*/  IADD3 R9, P0, PT, R9, R33, RZ ;  /* 0x0000002109097210 */ /* 0x000fe20007f1e0ff */
[CC--:B------:R-:W-:Y:S02]  /*6fb0*/  IMAD R8, R35.reuse, R12.reuse, RZ ;  /* 0x0000000c23087224 */ /* 0x0c0fe400078e02ff */
[----:B------:R-:W-:-:S03]  /*6fc0*/  IMAD.HI.U32 R10, R35, R12, RZ ;  /* 0x0000000c230a7227 */ /* 0x000fc600078e00ff */
[----:B------:R-:W-:Y:S01]  /*6fd0*/  IADD3 R33, P1, PT, R8, R9, RZ ;  /* 0x0000000908217210 */ /* 0x000fe20007f3e0ff */
[----:B------:R-:W-:Y:S02]  /*6fe0*/  IMAD.X R13, RZ, RZ, R13, P2 ;  /* 0x000000ffff0d7224 */ /* 0x000fe400010e060d */
[C---:B------:R-:W-:Y:S02]  /*6ff0*/  IMAD.HI.U32 R8, R35.reuse, R11, RZ ;  /* 0x0000000b23087227 */ /* 0x040fe400078e00ff */
[----:B------:R0:W-:Y:S01]  /*7000*/  STL.64 [R17], R32 ;  /* 0x0000002011007387 */ /* 0x0001e20000100a00 */
[----:B------:R-:W-:Y:S01]  /*7010*/  IADD3.X R10, P0, PT, R10, R13, RZ, P0, !PT ;  /* 0x0000000d0a0a7210 */ /* 0x000fe2000071e4ff */
[----:B------:R-:W-:-:S04]  /*7020*/  IMAD R9, R35, R11, RZ ;  /* 0x0000000b23097224 */ /* 0x000fc800078e02ff */
[----:B------:R-:W-:Y:S01]  /*7030*/  IMAD.X R8, RZ, RZ, R8, P0 ;  /* 0x000000ffff087224 */ /* 0x000fe200000e0608 */
[----:B------:R-:W-:Y:S02]  /*7040*/  ISETP.NE.AND P0, PT, R16, -0xf, PT ;  /* 0xfffffff11000780c */ /* 0x000fe40003f05270 */
[----:B------:R-:W-:-:S05]  /*7050*/  IADD3.X R10, P1, PT, R9, R10, RZ, P1, !PT ;  /* 0x0000000a090a7210 */ /* 0x000fca0000f3e4ff */
[----:B------:R-:W-:Y:S02]  /*7060*/  IMAD.X R9, RZ, RZ, R8, P1 ;  /* 0x000000ffff097224 */ /* 0x000fe400008e0608 */
[----:B0-----:R-:W-:Y:S02]  /*7070*/  IMAD.MOV.U32 R32, RZ, RZ, R10 ;  /* 0x000000ffff207224 */ /* 0x001fe400078e000a */
[----:B------:R-:W-:Y:S02]  /*7080*/  IMAD.MOV.U32 R33, RZ, RZ, R9 ;  /* 0x000000ffff217224 */ /* 0x000fe400078e0009 */
[----:B------:R-:W-:Y:S05]  /*7090*/  @P0 BRA `(.L_x_142) ;  /* 0xfffffffc00900947 */ /* 0x000fea000383ffff */
[----:B------:R-:W-:Y:S05]  /*70a0*/  BSYNC.RECONVERGENT B3 ;  /* 0x0000000000037941 */ /* 0x000fea0003800200 */
.L_x_141:
[----:B------:R-:W-:-:S05]  /*70b0*/  LOP3.LUT R9, R25, 0x7ff, RZ, 0xc0, !PT ;  /* 0x000007ff19097812 */ /* 0x000fca00078ec0ff */
[----:B------:R-:W-:-:S05]  /*70c0*/  VIADD R9, R9, 0xfffffc00 ;  /* 0xfffffc0009097836 */ /* 0x000fca0000000000 */
[----:B------:R-:W-:Y:S02]  /*70d0*/  SHF.R.U32.HI R8, RZ, 0x6, R9 ;  /* 0x00000006ff087819 */ /* 0x000fe40000011609 */
[----:B------:R-:W-:Y:S02]  /*70e0*/  ISETP.GE.U32.AND P0, PT, R9, 0x80, PT ;  /* 0x000000800900780c */ /* 0x000fe40003f06070 */
[----:B------:R-:W-:-:S04]  /*70f0*/  IADD3 R8, PT, PT, -R8, 0x13, RZ ;  /* 0x0000001308087810 */ /* 0x000fc80007ffe1ff */
[----:B------:R-:W-:-:S07]  /*7100*/  SEL R14, R8, 0x12, P0 ;  /* 0x00000012080e7807 */ /* 0x000fce0000000000 */
.L_x_140:
[----:B------:R-:W-:Y:S05]  /*7110*/  BSYNC.RECONVERGENT B2 ;  /* 0x0000000000027941 */ /* 0x000fea0003800200 */
.L_x_139:
[C---:B------:R-:W-:Y:S02]  /*7120*/  LOP3.LUT R9, R25.reuse, 0x7ff, RZ, 0xc0, !PT ;  /* 0x000007ff19097812 */ /* 0x040fe400078ec0ff */
[----:B------:R-:W-:-:S03]  /*7130*/  LOP3.LUT P0, R25, R25, 0x3f, RZ, 0xc0, !PT ;  /* 0x0000003f19197812 */ /* 0x000fc6000780c0ff */
[----:B------:R-:W-:-:S05]  /*7140*/  VIADD R9, R9, 0xfffffc00 ;  /* 0xfffffc0009097836 */ /* 0x000fca0000000000 */
[----:B------:R-:W-:-:S05]  /*7150*/  SHF.R.U32.HI R9, RZ, 0x6, R9 ;  /* 0x00000006ff097819 */ /* 0x000fca0000011609 */
[----:B------:R-:W-:-:S04]  /*7160*/  IMAD.IADD R14, R9, 0x1, R14 ;  /* 0x00000001090e7824 */ /* 0x000fc800078e020e */
[----:B------:R-:W-:-:S05]  /*7170*/  IMAD.U32 R15, R14, 0x8, R1 ;  /* 0x000000080e0f7824 */ /* 0x000fca00078e0001 */
[----:B------:R0:W-:Y:S04]  /*7180*/  STL.64 [R15+-0x78], R32 ;  /* 0xffff88200f007387 */ /* 0x0001e80000100a00 */
[----:B------:R-:W2:Y:S04]  /*7190*/  @P0 LDL.64 R16, [R1+0x8] ;  /* 0x0000080001100983 */ /* 0x000ea80000100a00 */
[----:B------:R-:W3:Y:S04]  /*71a0*/  LDL.64 R10, [R1+0x10] ;  /* 0x00001000010a7983 */ /* 0x000ee80000100a00 */
[----:B------:R-:W4:Y:S01]  /*71b0*/  LDL.64 R8, [R1+0x18] ;  /* 0x0000180001087983 */ /* 0x000f220000100a00 */
[----:B------:R-:W-:Y:S01]  /*71c0*/  @P0 LOP3.LUT R13, R25, 0x3f, RZ, 0x3c, !PT ;  /* 0x0000003f190d0812 */ /* 0x000fe200078e3cff */
[----:B------:R-:W-:Y:S01]  /*71d0*/  BSSY.RECONVERGENT B2, `(.L_x_143) ;  /* 0x0000034000027945 */ /* 0x000fe20003800200 */
[----:B--2---:R-:W-:-:S02]  /*71e0*/  @P0 SHF.R.U64 R18, R16, 0x1, R17 ;  /* 0x0000000110120819 */ /* 0x004fc40000001211 */
[----:B------:R-:W-:Y:S02]  /*71f0*/  @P0 SHF.R.U32.HI R16, RZ, 0x1, R17 ;  /* 0x00000001ff100819 */ /* 0x000fe40000011611 */
[----:B---3--:R-:W-:Y:S02]  /*7200*/  @P0 SHF.L.U32 R17, R10, R25, RZ ;  /* 0x000000190a110219 */ /* 0x008fe400000006ff */
[----:B------:R-:W-:Y:S02]  /*7210*/  @P0 SHF.R.U64 R18, R18, R13, R16 ;  /* 0x0000000d12120219 */ /* 0x000fe40000001210 */
[--C-:B------:R-:W-:Y:S02]  /*7220*/  @P0 SHF.R.U32.HI R12, RZ, 0x1, R11.reuse ;  /* 0x00000001ff0c0819 */ /* 0x100fe4000001160b */
[C-C-:B------:R-:W-:Y:S02]  /*7230*/  @P0 SHF.R.U64 R14, R10.reuse, 0x1, R11.reuse ;  /* 0x000000010a0e0819 */ /* 0x140fe4000000120b */
[----:B0-----:R-:W-:-:S02]  /*7240*/  @P0 SHF.L.U64.HI R15, R10, R25, R11 ;  /* 0x000000190a0f0219 */ /* 0x001fc4000001020b */
[----:B------:R-:W-:Y:S02]  /*7250*/  @P0 SHF.R.U32.HI R16, RZ, R13, R16 ;  /* 0x0000000dff100219 */ /* 0x000fe40000011610 */
[----:B------:R-:W-:Y:S02]  /*7260*/  @P0 LOP3.LUT R10, R17, R18, RZ, 0xfc, !PT ;  /* 0x00000012110a0212 */ /* 0x000fe400078efcff */
[----:B----4-:R-:W-:Y:S02]  /*7270*/  @P0 SHF.L.U32 R17, R8, R25, RZ ;  /* 0x0000001908110219 */ /* 0x010fe400000006ff */
[-CC-:B------:R-:W-:Y:S02]  /*7280*/  @P0 SHF.R.U64 R14, R14, R13.reuse, R12.reuse ;  /* 0x0000000d0e0e0219 */ /* 0x180fe4000000120c */
[----:B------:R-:W-:Y:S02]  /*7290*/  @P0 LOP3.LUT R11, R15, R16, RZ, 0xfc, !PT ;  /* 0x000000100f0b0212 */ /* 0x000fe400078efcff */
[----:B------:R-:W-:-:S02]  /*72a0*/  @P0 SHF.R.U32.HI R12, RZ, R13, R12 ;  /* 0x0000000dff0c0219 */ /* 0x000fc4000001160c */
[----:B------:R-:W-:Y:S02]  /*72b0*/  @P0 SHF.L.U64.HI R25, R8, R25, R9 ;  /* 0x0000001908190219 */ /* 0x000fe40000010209 */
[C---:B------:R-:W-:Y:S02]  /*72c0*/  SHF.L.U32 R13, R10.reuse, 0x2, RZ ;  /* 0x000000020a0d7819 */ /* 0x040fe400000006ff */
[----:B------:R-:W-:Y:S02]  /*72d0*/  @P0 LOP3.LUT R8, R17, R14, RZ, 0xfc, !PT ;  /* 0x0000000e11080212 */ /* 0x000fe400078efcff */
[----:B------:R-:W-:Y:S02]  /*72e0*/  SHF.L.U64.HI R10, R10, 0x2, R11 ;  /* 0x000000020a0a7819 */ /* 0x000fe4000001020b */
[----:B------:R-:W-:Y:S02]  /*72f0*/  @P0 LOP3.LUT R9, R25, R12, RZ, 0xfc, !PT ;  /* 0x0000000c19090212 */ /* 0x000fe400078efcff */
[----:B------:R-:W-:-:S02]  /*7300*/  SHF.L.W.U32.HI R11, R11, 0x2, R8 ;  /* 0x000000020b0b7819 */ /* 0x000fc40000010e08 */
[----:B------:R-:W-:Y:S02]  /*7310*/  IADD3 RZ, P0, PT, RZ, -R13, RZ ;  /* 0x8000000dffff7210 */ /* 0x000fe40007f1e0ff */
[----:B------:R-:W-:Y:S02]  /*7320*/  LOP3.LUT R15, RZ, R10, RZ, 0x33, !PT ;  /* 0x0000000aff0f7212 */ /* 0x000fe400078e33ff */
[----:B------:R-:W-:Y:S02]  /*7330*/  SHF.L.W.U32.HI R12, R8, 0x2, R9 ;  /* 0x00000002080c7819 */ /* 0x000fe40000010e09 */
[----:B------:R-:W-:Y:S02]  /*7340*/  LOP3.LUT R14, RZ, R11, RZ, 0x33, !PT ;  /* 0x0000000bff0e7212 */ /* 0x000fe400078e33ff */
[----:B------:R-:W-:Y:S02]  /*7350*/  IADD3.X R15, P0, PT, RZ, R15, RZ, P0, !PT ;  /* 0x0000000fff0f7210 */ /* 0x000fe4000071e4ff */
[----:B------:R-:W-:-:S02]  /*7360*/  LOP3.LUT R17, RZ, R12, RZ, 0x33, !PT ;  /* 0x0000000cff117212 */ /* 0x000fc400078e33ff */
[----:B------:R-:W-:Y:S02]  /*7370*/  IADD3.X R14, P1, PT, RZ, R14, RZ, P0, !PT ;  /* 0x0000000eff0e7210 */ /* 0x000fe4000073e4ff */
[----:B------:R-:W-:-:S03]  /*7380*/  ISETP.GT.U32.AND P2, PT, R11, -0x1, PT ;  /* 0xffffffff0b00780c */ /* 0x000fc60003f44070 */
[----:B------:R-:W-:Y:S01]  /*7390*/  IMAD.X R17, RZ, RZ, R17, P1 ;  /* 0x000000ffff117224 */ /* 0x000fe200008e0611 */
[----:B------:R-:W-:-:S04]  /*73a0*/  ISETP.GT.AND.EX P0, PT, R12, -0x1, PT, P2 ;  /* 0xffffffff0c00780c */ /* 0x000fc80003f04320 */
[----:B------:R-:W-:Y:S02]  /*73b0*/  SEL R8, R12, R17, P0 ;  /* 0x000000110c087207 */ /* 0x000fe40000000000 */
[----:B------:R-:W-:Y:S02]  /*73c0*/  SEL R11, R11, R14, P0 ;  /* 0x0000000e0b0b7207 */ /* 0x000fe40000000000 */
[----:B------:R-:W-:Y:S02]  /*73d0*/  ISETP.NE.U32.AND P1, PT, R8, RZ, PT ;  /* 0x000000ff0800720c */ /* 0x000fe40003f25070 */
[----:B------:R-:W-:Y:S02]  /*73e0*/  SEL R10, R10, R15, P0 ;  /* 0x0000000f0a0a7207 */ /* 0x000fe40000000000 */
[----:B------:R-:W-:Y:S01]  /*73f0*/  SEL R17, R11, R8, !P1 ;  /* 0x000000080b117207 */ /* 0x000fe20004800000 */
[----:B------:R-:W-:-:S03]  /*7400*/  @!P0 IMAD.MOV R13, RZ, RZ, -R13 ;  /* 0x000000ffff0d8224 */ /* 0x000fc600078e0a0d */
[----:B------:R-:W0:Y:S02]  /*7410*/  FLO.U32 R14, R17 ;  /* 0x00000011000e7300 */ /* 0x000e2400000e0000 */
[C---:B0-----:R-:W-:Y:S02]  /*7420*/  IADD3 R16, PT, PT, -R14.reuse, 0x1f, RZ ;  /* 0x0000001f0e107810 */ /* 0x041fe40007ffe1ff */
[----:B------:R-:W-:-:S03]  /*7430*/  IADD3 R14, PT, PT, -R14, 0x3f, RZ ;  /* 0x0000003f0e0e7810 */ /* 0x000fc60007ffe1ff */
[----:B------:R-:W-:-:S05]  /*7440*/  @P1 IMAD.MOV R14, RZ, RZ, R16 ;  /* 0x000000ffff0e1224 */ /* 0x000fca00078e0210 */
[----:B------:R-:W-:-:S13]  /*7450*/  ISETP.NE.AND P1, PT, R14, RZ, PT ;  /* 0x000000ff0e00720c */ /* 0x000fda0003f25270 */
[----:B------:R-:W-:Y:S05]  /*7460*/  @!P1 BRA `(.L_x_144) ;  /* 0x0000000000289947 */ /* 0x000fea0003800000 */
[C---:B------:R-:W-:Y:S02]  /*7470*/  LOP3.LUT R16, R14.reuse, 0x3f, RZ, 0xc0, !PT ;  /* 0x0000003f0e107812 */ /* 0x040fe400078ec0ff */
[--C-:B------:R-:W-:Y:S02]  /*7480*/  SHF.R.U64 R13, R13, 0x1, R10.reuse ;  /* 0x000000010d0d7819 */ /* 0x100fe4000000120a */
[----:B------:R-:W-:Y:S02]  /*7490*/  SHF.R.U32.HI R10, RZ, 0x1, R10 ;  /* 0x00000001ff0a7819 */ /* 0x000fe4000001160a */
[----:B------:R-:W-:Y:S02]  /*74a0*/  LOP3.LUT R15, R14, 0x3f, RZ, 0xc, !PT ;  /* 0x0000003f0e0f7812 */ /* 0x000fe400078e0cff */
[CC--:B------:R-:W-:Y:S02]  /*74b0*/  SHF.L.U64.HI R8, R11.reuse, R16.reuse, R8 ;  /* 0x000000100b087219 */ /* 0x0c0fe40000010208 */
[----:B------:R-:W-:-:S02]  /*74c0*/  SHF.L.U32 R11, R11, R16, RZ ;  /* 0x000000100b0b7219 */ /* 0x000fc400000006ff */
[-CC-:B------:R-:W-:Y:S02]  /*74d0*/  SHF.R.U64 R16, R13, R15.reuse, R10.reuse ;  /* 0x0000000f0d107219 */ /* 0x180fe4000000120a */
[----:B------:R-:W-:Y:S02]  /*74e0*/  SHF.R.U32.HI R15, RZ, R15, R10 ;  /* 0x0000000fff0f7219 */ /* 0x000fe4000001160a */
[----:B------:R-:W-:Y:S02]  /*74f0*/  LOP3.LUT R11, R11, R16, RZ, 0xfc, !PT ;  /* 0x000000100b0b7212 */ /* 0x000fe400078efcff */
[----:B------:R-:W-:-:S07]  /*7500*/  LOP3.LUT R8, R8, R15, RZ, 0xfc, !PT ;  /* 0x0000000f08087212 */ /* 0x000fce00078efcff */
.L_x_144:
[----:B------:R-:W-:Y:S05]  /*7510*/  BSYNC.RECONVERGENT B2 ;  /* 0x0000000000027941 */ /* 0x000fea0003800200 */
.L_x_143:
[----:B------:R-:W-:Y:S01]  /*7520*/  IMAD.WIDE.U32 R30, R11, 0x2168c235, RZ ;  /* 0x2168c2350b1e7825 */ /* 0x000fe200078e00ff */
[----:B------:R-:W-:-:S03]  /*7530*/  SHF.R.U32.HI R9, RZ, 0x1e, R9 ;  /* 0x0000001eff097819 */ /* 0x000fc60000011609 */
[----:B------:R-:W-:Y:S01]  /*7540*/  IMAD.MOV.U32 R16, RZ, RZ, R31 ;  /* 0x000000ffff107224 */ /* 0x000fe200078e001f */
[----:B------:R-:W-:Y:S01]  /*7550*/  IADD3 RZ, P1, PT, R30, R30, RZ ;  /* 0x0000001e1eff7210 */ /* 0x000fe20007f3e0ff */
[----:B------:R-:W-:Y:S01]  /*7560*/  IMAD.MOV.U32 R17, RZ, RZ, RZ ;  /* 0x000000ffff117224 */ /* 0x000fe200078e00ff */
[----:B------:R-:W-:Y:S01]  /*7570*/  LEA.HI R9, R12, R9, RZ, 0x1 ;  /* 0x000000090c097211 */ /* 0x000fe200078f08ff */
[----:B------:R-:W-:-:S04]  /*7580*/  IMAD.HI.U32 R10, R8, -0x36f0255e, RZ ;  /* 0xc90fdaa2080a7827 */ /* 0x000fc800078e00ff */
[----:B------:R-:W-:-:S04]  /*7590*/  IMAD.WIDE.U32 R16, R11, -0x36f0255e, R16 ;  /* 0xc90fdaa20b107825 */ /* 0x000fc800078e0010 */
[C---:B------:R-:W-:Y:S02]  /*75a0*/  IMAD R13, R8.reuse, -0x36f0255e, RZ ;  /* 0xc90fdaa2080d7824 */ /* 0x040fe400078e02ff */
[----:B------:R-:W-:-:S04]  /*75b0*/  IMAD.WIDE.U32 R16, P2, R8, 0x2168c235, R16 ;  /* 0x2168c23508107825 */ /* 0x000fc80007840010 */
[----:B------:R-:W-:Y:S01]  /*75c0*/  IMAD.X R10, RZ, RZ, R10, P2 ;  /* 0x000000ffff0a7224 */ /* 0x000fe200010e060a */
[----:B------:R-:W-:Y:S02]  /*75d0*/  IADD3 R13, P2, PT, R13, R17, RZ ;  /* 0x000000110d0d7210 */ /* 0x000fe40007f5e0ff */
[----:B------:R-:W-:Y:S02]  /*75e0*/  IADD3.X RZ, P1, PT, R16, R16, RZ, P1, !PT ;  /* 0x0000001010ff7210 */ /* 0x000fe40000f3e4ff */
[C---:B------:R-:W-:Y:S01]  /*75f0*/  ISETP.GT.U32.AND P3, PT, R13.reuse, RZ, PT ;  /* 0x000000ff0d00720c */ /* 0x040fe20003f64070 */
[----:B------:R-:W-:Y:S01]  /*7600*/  IMAD.X R11, RZ, RZ, R10, P2 ;  /* 0x000000ffff0b7224 */ /* 0x000fe200010e060a */
[----:B------:R-:W-:-:S04]  /*7610*/  IADD3.X R10, P2, PT, R13, R13, RZ, P1, !PT ;  /* 0x0000000d0d0a7210 */ /* 0x000fc80000f5e4ff */
[C---:B------:R-:W-:Y:S01]  /*7620*/  ISETP.GT.AND.EX P1, PT, R11.reuse, RZ, PT, P3 ;  /* 0x000000ff0b00720c */ /* 0x040fe20003f24330 */
[----:B------:R-:W-:-:S03]  /*7630*/  IMAD.X R8, R11, 0x1, R11, P2 ;  /* 0x000000010b087824 */ /* 0x000fc600010e060b */
[----:B------:R-:W-:Y:S02]  /*7640*/  SEL R10, R10, R13, P1 ;  /* 0x0000000d0a0a7207 */ /* 0x000fe40000800000 */
[----:B------:R-:W-:Y:S02]  /*7650*/  SEL R8, R8, R11, P1 ;  /* 0x0000000b08087207 */ /* 0x000fe40000800000 */
[----:B------:R-:W-:-:S05]  /*7660*/  IADD3 R11, P2, PT, R10, 0x1, RZ ;  /* 0x000000010a0b7810 */ /* 0x000fca0007f5e0ff */
[----:B------:R-:W-:-:S05]  /*7670*/  IMAD.X R8, RZ, RZ, R8, P2 ;  /* 0x000000ffff087224 */ /* 0x000fca00010e0608 */
[----:B------:R-:W-:-:S04]  /*7680*/  SHF.R.U64 R11, R11, 0xa, R8 ;  /* 0x0000000a0b0b7819 */ /* 0x000fc80000001208 */
[----:B------:R-:W-:Y:S02]  /*7690*/  IADD3 R13, P2, PT, R11, 0x1, RZ ;  /* 0x000000010b0d7810 */ /* 0x000fe40007f5e0ff */
[----:B------:R-:W-:Y:S02]  /*76a0*/  SEL R11, RZ, 0xffffffff, !P1 ;  /* 0xffffffffff0b7807 */ /* 0x000fe40004800000 */
[----:B------:R-:W-:Y:S02]  /*76b0*/  LEA.HI.X R8, R8, RZ, RZ, 0x16, P2 ;  /* 0x000000ff08087211 */ /* 0x000fe400010fb4ff */
[----:B------:R-:W-:Y:S01]  /*76c0*/  LOP3.LUT P1, R19, R19, 0x80000000, RZ, 0xc0, !PT ;  /* 0x8000000013137812 */ /* 0x000fe2000782c0ff */
[----:B------:R-:W-:Y:S01]  /*76d0*/  IMAD.IADD R11, R11, 0x1, -R14 ;  /* 0x000000010b0b7824 */ /* 0x000fe200078e0a0e */
[--C-:B------:R-:W-:Y:S02]  /*76e0*/  SHF.R.U64 R13, R13, 0x1, R8.reuse ;  /* 0x000000010d0d7819 */ /* 0x100fe40000001208 */
[----:B------:R-:W-:Y:S01]  /*76f0*/  SHF.R.U32.HI R10, RZ, 0x1, R8 ;  /* 0x00000001ff0a7819 */ /* 0x000fe20000011608 */
[----:B------:R-:W-:Y:S01]  /*7700*/  IMAD.SHL.U32 R11, R11, 0x100000, RZ ;  /* 0x001000000b0b7824 */ /* 0x000fe200078e00ff */
[----:B------:R-:W-:-:S02]  /*7710*/  IADD3 R8, P2, P3, RZ, RZ, R13 ;  /* 0x000000ffff087210 */ /* 0x000fc40007b5e00d */
[----:B------:R-:W-:Y:S02]  /*7720*/  @!P0 LOP3.LUT R19, R19, 0x80000000, RZ, 0x3c, !PT ;  /* 0x8000000013138812 */ /* 0x000fe400078e3cff */
[----:B------:R-:W-:-:S03]  /*7730*/  IADD3.X R10, PT, PT, R11, 0x3fe00000, R10, P2, P3 ;  /* 0x3fe000000b0a7810 */ /* 0x000fc600017e640a */
[----:B------:R-:W-:Y:S01]  /*7740*/  @P1 IMAD.MOV R9, RZ, RZ, -R9 ;  /* 0x000000ffff091224 */ /* 0x000fe200078e0a09 */
[----:B------:R-:W-:-:S07]  /*7750*/  LOP3.LUT R19, R10, R19, RZ, 0xfc, !PT ;  /* 0x000000130a137212 */ /* 0x000fce00078efcff */
.L_x_138:
[----:B------:R-:W-:Y:S02]  /*7760*/  IMAD.MOV.U32 R25, RZ, RZ, 0x0 ;  /* 0x00000000ff197424 */ /* 0x000fe400078e00ff */
[----:B------:R-:W-:Y:S02]  /*7770*/  IMAD.MOV.U32 R18, RZ, RZ, R8 ;  /* 0x000000ffff127224 */ /* 0x000fe400078e0008 */
[----:B------:R-:W-:Y:S05]  /*7780*/  RET.REL.NODEC R24 `(_Z27InitializeSupercooledSpherePdS_S_S_) ;  /* 0xffffff88181c7950 */ /* 0x000fea0003c3ffff */
.L_x_145:
        /* <DEDUP_REMOVED lines=15> */
.L_x_152:


//--------------------- .nv.global.init           --------------------------
	.section	.nv.global.init,"aw",@progbits
	.align	16
.nv.global.init:
	.type		__cudart_sin_cos_coeffs,@object
	.size		__cudart_sin_cos_coeffs,(__cudart_i2opi_d - __cudart_sin_cos_coeffs)
__cudart_sin_cos_coeffs:
        /*0000*/ 	.byte	0x46, 0xd2, 0xb0, 0x2c, 0xf1, 0xe5, 0x5a, 0xbe, 0x92, 0xe3, 0xac, 0x69, 0xe3, 0x1d, 0xc7, 0x3e
        /*0010*/ 	.byte	0xa1, 0x62, 0xdb, 0x19, 0xa0, 0x01, 0x2a, 0xbf, 0x18, 0x08, 0x11, 0x11, 0x11, 0x11, 0x81, 0x3f
        /*0020*/ 	.byte	0x54, 0x55, 0x55, 0x55, 0x55, 0x55, 0xc5, 0xbf, 0x00, 0x00, 0x00, 0x00, 0x00, 0x00, 0x00, 0x00
        /*0030*/ 	.byte	0x00, 0x00, 0x00, 0x00, 0x00, 0x00, 0x00, 0x00, 0x64, 0x81, 0xfd, 0x20, 0x83, 0xff, 0xa8, 0xbd
        /*0040*/ 	.byte	0x28, 0x85, 0xef, 0xc1, 0xa7, 0xee, 0x21, 0x3e, 0xd9, 0xe6, 0x06, 0x8e, 0x4f, 0x7e, 0x92, 0xbe
        /*0050*/ 	.byte	0xe9, 0xbc, 0xdd, 0x19, 0xa0, 0x01, 0xfa, 0x3e, 0x47, 0x5d, 0xc1, 0x16, 0x6c, 0xc1, 0x56, 0xbf
        /*0060*/ 	.byte	0x51, 0x55, 0x55, 0x55, 0x55, 0x55, 0xa5, 0x3f, 0x00, 0x00, 0x00, 0x00, 0x00, 0x00, 0xe0, 0xbf
        /*0070*/ 	.byte	0x00, 0x00, 0x00, 0x00, 0x00, 0x00, 0xf0, 0x3f, 0x00, 0x00, 0x00, 0x00, 0x00, 0x00, 0x00, 0x00
	.type		__cudart_i2opi_d,@object
	.size		__cudart_i2opi_d,(mrg32k3aM1SubSeq - __cudart_i2opi_d)
__cudart_i2opi_d:
        /* <DEDUP_REMOVED lines=9> */
	.type		mrg32k3aM1SubSeq,@object
	.size		mrg32k3aM1SubSeq,(mrg32k3aM2SubSeq - mrg32k3aM1SubSeq)
mrg32k3aM1SubSeq:
        /* <DEDUP_REMOVED lines=126> */
	.type		mrg32k3aM2SubSeq,@object
	.size		mrg32k3aM2SubSeq,(mrg32k3aM1 - mrg32k3aM2SubSeq)
mrg32k3aM2SubSeq:
        /* <DEDUP_REMOVED lines=126> */
	.type		mrg32k3aM1,@object
	.size		mrg32k3aM1,(mrg32k3aM1Seq - mrg32k3aM1)
mrg32k3aM1:
        /* <DEDUP_REMOVED lines=144> */
	.type		mrg32k3aM1Seq,@object
	.size		mrg32k3aM1Seq,(mrg32k3aM2 - mrg32k3aM1Seq)
mrg32k3aM1Seq:
        /* <DEDUP_REMOVED lines=144> */
	.type		mrg32k3aM2,@object
	.size		mrg32k3aM2,(mrg32k3aM2Seq - mrg32k3aM2)
mrg32k3aM2:
        /* <DEDUP_REMOVED lines=144> */
	.type		mrg32k3aM2Seq,@object
	.size		mrg32k3aM2Seq,(precalc_xorwow_matrix - mrg32k3aM2Seq)
mrg32k3aM2Seq:
        /* <DEDUP_REMOVED lines=144> */
	.type		precalc_xorwow_matrix,@object
	.size		precalc_xorwow_matrix,(precalc_xorwow_offset_matrix - precalc_xorwow_matrix)
precalc_xorwow_matrix:
        /* <DEDUP_REMOVED lines=6400> */
	.type		precalc_xorwow_offset_matrix,@object
	.size		precalc_xorwow_offset_matrix,(.L_1 - precalc_xorwow_offset_matrix)
precalc_xorwow_offset_matrix:
        /* <DEDUP_REMOVED lines=6400> */
.L_1:


//--------------------- .nv.shared.reserved.0     --------------------------
	.section	.nv.shared.reserved.0,"aw",@nobits
	.weak		__nv_reservedSMEM_offset_0_alias
	.size		__nv_reservedSMEM_offset_0_alias, 0, 64
	.other		__nv_reservedSMEM_offset_0_alias,@"STO_CUDA_RESERVED_SHARED STV_DEFAULT"
__nv_reservedSMEM_offset_0_alias:
	.zero		0
	.zero		64


//--------------------- .nv.constant0._Z23InitializeRandomNumbersP17curandStateXORWOW --------------------------
	.section	.nv.constant0._Z23InitializeRandomNumbersP17curandStateXORWOW,"a",@progbits
	.sectionflags	@""
	.align	4
.nv.constant0._Z23InitializeRandomNumbersP17curandStateXORWOW:
	.zero		904


//--------------------- .nv.constant0._Z14SetBoundariesZPd --------------------------
	.section	.nv.constant0._Z14SetBoundariesZPd,"a",@progbits
	.sectionflags	@""
	.align	4
.nv.constant0._Z14SetBoundariesZPd:
	.zero		904


//--------------------- .nv.constant0._Z14SetBoundariesYPd --------------------------
	.section	.nv.constant0._Z14SetBoundariesYPd,"a",@progbits
	.sectionflags	@""
	.align	4
.nv.constant0._Z14SetBoundariesYPd:
	.zero		904


//--------------------- .nv.constant0._Z14SetBoundariesXPd --------------------------
	.section	.nv.constant0._Z14SetBoundariesXPd,"a",@progbits
	.sectionflags	@""
	.align	4
.nv.constant0._Z14SetBoundariesXPd:
	.zero		904


//--------------------- .nv.constant0._Z13ApplyTimeStepPdS_S_S_ --------------------------
	.section	.nv.constant0._Z13ApplyTimeStepPdS_S_S_,"a",@progbits
	.sectionflags	@""
	.align	4
.nv.constant0._Z13ApplyTimeStepPdS_S_S_:
	.zero		928


//--------------------- .nv.constant0._Z12CalcTimeStepPdS_S_S_P17curandStateXORWOW --------------------------
	.section	.nv.constant0._Z12CalcTimeStepPdS_S_S_P17curandStateXORWOW,"a",@progbits
	.sectionflags	@""
	.align	4
.nv.constant0._Z12CalcTimeStepPdS_S_S_P17curandStateXORWOW:
	.zero		936


//--------------------- .nv.constant0._Z27InitializeSupercooledSpherePdS_S_S_ --------------------------
	.section	.nv.constant0._Z27InitializeSupercooledSpherePdS_S_S_,"a",@progbits
	.sectionflags	@""
	.align	4
.nv.constant0._Z27InitializeSupercooledSpherePdS_S_S_:
	.zero		928


//--------------------- SYMBOLS --------------------------

	.type		.nv.reservedSmem.offset0,@object
	.size		.nv.reservedSmem.offset0,0x4
